// auto-generated by cutlass_sweep.gemm — config: {"arch": "sm_100", "cluster_m": 1, "cluster_n": 1, "dtype": "bf16", "dtype_b": "bf16", "layout": "nt", "stages": 0, "tile_k": 32, "tile_m": 64, "tile_n": 128}
#include "cutlass/cutlass.h"
#include "cutlass/gemm/collective/collective_builder.hpp"
#include "cutlass/gemm/device/gemm_universal_adapter.h"
#include "cutlass/gemm/kernel/gemm_universal.hpp"
#include "cutlass/epilogue/collective/collective_builder.hpp"

using ElemA = cutlass::bfloat16_t;
using ElemB = cutlass::bfloat16_t;
using ElemCD = cutlass::bfloat16_t;
using Acc  = float;
using TileShape    = cute::Shape<cute::_64, cute::_128, cute::_32>;
using ClusterShape = cute::Shape<cute::_1, cute::_1, cute::_1>;

using CollectiveEpilogue = typename cutlass::epilogue::collective::CollectiveBuilder<
    cutlass::arch::Sm100, cutlass::arch::OpClassTensorOp,
    TileShape, ClusterShape,
    cutlass::epilogue::collective::EpilogueTileAuto,
    Acc, Acc,
    ElemCD, cutlass::layout::RowMajor, 128 / cutlass::sizeof_bits<ElemCD>::value,
    ElemCD, cutlass::layout::RowMajor, 128 / cutlass::sizeof_bits<ElemCD>::value,
    cutlass::epilogue::collective::EpilogueScheduleAuto
  >::CollectiveOp;

using CollectiveMainloop = typename cutlass::gemm::collective::CollectiveBuilder<
    cutlass::arch::Sm100, cutlass::arch::OpClassTensorOp,
    ElemA, cutlass::layout::RowMajor, 128 / cutlass::sizeof_bits<ElemA>::value,
    ElemB, cutlass::layout::ColumnMajor, 128 / cutlass::sizeof_bits<ElemB>::value,
    Acc,
    TileShape, ClusterShape,
    cutlass::gemm::collective::StageCountAutoCarveout<static_cast<int>(sizeof(typename CollectiveEpilogue::SharedStorage))>,
    cutlass::gemm::collective::KernelScheduleAuto
  >::CollectiveOp;

using GemmKernel = cutlass::gemm::kernel::GemmUniversal<
    cute::Shape<int,int,int,int>,
    CollectiveMainloop,
    CollectiveEpilogue
>;
using Gemm = cutlass::gemm::device::GemmUniversalAdapter<GemmKernel>;

// Force the device kernel symbol into the cubin without needing a host main.
auto* _anchor = &cutlass::device_kernel<GemmKernel>;


// ===== COMPILED SASS (sm_100a) =====

	.target	sm_100a

	.elftype	@"ET_EXEC"


//--------------------- .note.nv.tkinfo           --------------------------
	.section	.note.nv.tkinfo,"",@"SHT_NOTE"
	.sectionflags	@"SHF_NOTE_NV_TKINFO"
	.tkinfo
        /*0018*/ 	.word	0x00000002
        /*0030*/ 	.string	""
        /*0030*/ 	.string	"ptxas"
        /*0030*/ 	.string	"Cuda compilation tools, release 13.0, V13.0.88"
        /*0030*/ 	.string	"Build cuda_13.0.r13.0/compiler.36424714_0"
        /*0030*/ 	.string	"-arch sm_100a -m 64 "



//--------------------- .note.nv.cuinfo           --------------------------
	.section	.note.nv.cuinfo,"",@"SHT_NOTE"
	.sectionflags	@"SHF_NOTE_NV_CUINFO"
        /*0018*/ 	.short	0x0002
        /*001a*/ 	.short	0x0064
        /*001c*/ 	.short	0x0082
	.zero		2


//--------------------- .nv.info                  --------------------------
	.section	.nv.info,"",@"SHT_CUDA_INFO"
	.align	4


	//----- nvinfo : EIATTR_REGCOUNT
	.align		4
        /*0000*/ 	.byte	0x04, 0x2f
        /*0002*/ 	.short	(.L_19 - .L_18)
	.align		4
.L_18:
        /*0004*/ 	.word	index@(_ZN7cutlass13device_kernelINS_4gemm6kernel13GemmUniversalIN4cute5tupleIJiiiiEEENS1_10collective13CollectiveMmaINS1_35MainloopSm100TmaUmmaWarpSpecializedILi17ELi2ELi4ENS5_IJNS4_1CILi1EEESB_SB_EEEEENS5_IJNSA_ILi64EEENSA_ILi128EEENSA_ILi32EEEEEENS_10bfloat16_tENS5_IJlSB_lEEESI_SJ_NS4_8TiledMMAINS4_8MMA_AtomIJNS4_20SM100_MMA_F16BF16_SSISI_SI_fLi64ELi128ELNS4_4UMMA5MajorE0ELSO_0ELNSN_7ScaleInE0ELSP_0EEEEEENS4_6LayoutISC_NS5_IJNSA_ILi0EEEST_ST_EEEEENS5_IJNS4_10UnderscoreESW_SW_EEEEENS4_13SM90_TMA_LOADENS4_14ComposedLayoutINS4_7SwizzleILi2ELi4ELi3EEENS4_18smem_ptr_flag_bitsILi16EEENSS_INS5_IJNSA_ILi8EEESG_EEENS5_IJSG_SB_EEEEEEEvNS4_8identityESZ_S19_vS1A_EENS_8epilogue10collective18CollectiveEpilogueINS1C_23Sm100TmaWarpSpecializedILi4ELi2ELi16ELb1ELb0EEEJSH_NS5_IJNSS_ISE_SB_EENSS_ISG_SB_EEEEESI_SJ_SI_SJ_NS1C_6fusion15FusionCallbacksIS1G_NS1K_17LinearCombinationISI_fSI_fLNS_15FloatRoundStyleE2EEESH_S1J_JEEENS4_5SM1004TMEM4LOAD26SM100_TMEM_LOAD_16dp256b4xESZ_S19_NS4_17SM75_U32x4_LDSM_NENS4_14SM90_TMA_STOREES19_NS4_17SM90_U32x4_STSM_NENS4_39AutoVectorizingCopyWithAssumedAlignmentILi128EEEEEEvvEEEEvNT_6ParamsE)
        /*0008*/ 	.word	0x0000005b


	//----- nvinfo : EIATTR_FRAME_SIZE
	.align		4
.L_19:
        /*000c*/ 	.byte	0x04, 0x11
        /*000e*/ 	.short	(.L_21 - .L_20)
	.align		4
.L_20:
        /*0010*/ 	.word	index@($__internal_2_$__cuda_sm10x_tcgen05_guardrail_trap_unallocated_columns_being_dealloced)
        /*0014*/ 	.word	0x00000000


	//----- nvinfo : EIATTR_FRAME_SIZE
	.align		4
.L_21:
        /*0018*/ 	.byte	0x04, 0x11
        /*001a*/ 	.short	(.L_23 - .L_22)
	.align		4
.L_22:
        /*001c*/ 	.word	index@($__internal_1_$__cuda_sm10x_tcgen05_guardrail_trap_phase_invalid_during_alloc)
        /*0020*/ 	.word	0x00000000


	//----- nvinfo : EIATTR_FRAME_SIZE
	.align		4
.L_23:
        /*0024*/ 	.byte	0x04, 0x11
        /*0026*/ 	.short	(.L_25 - .L_24)
	.align		4
.L_24:
        /*0028*/ 	.word	index@($__internal_0_$__cuda_sm10x_tcgen05_guardrail_trap_col_being_dealloced_not_returned_by_alloc)
        /*002c*/ 	.word	0x00000000


	//----- nvinfo : EIATTR_FRAME_SIZE
	.align		4
.L_25:
        /*0030*/ 	.byte	0x04, 0x11
        /*0032*/ 	.short	(.L_27 - .L_26)
	.align		4
.L_26:
        /*0034*/ 	.word	index@(_ZN7cutlass13device_kernelINS_4gemm6kernel13GemmUniversalIN4cute5tupleIJiiiiEEENS1_10collective13CollectiveMmaINS1_35MainloopSm100TmaUmmaWarpSpecializedILi17ELi2ELi4ENS5_IJNS4_1CILi1EEESB_SB_EEEEENS5_IJNSA_ILi64EEENSA_ILi128EEENSA_ILi32EEEEEENS_10bfloat16_tENS5_IJlSB_lEEESI_SJ_NS4_8TiledMMAINS4_8MMA_AtomIJNS4_20SM100_MMA_F16BF16_SSISI_SI_fLi64ELi128ELNS4_4UMMA5MajorE0ELSO_0ELNSN_7ScaleInE0ELSP_0EEEEEENS4_6LayoutISC_NS5_IJNSA_ILi0EEEST_ST_EEEEENS5_IJNS4_10UnderscoreESW_SW_EEEEENS4_13SM90_TMA_LOADENS4_14ComposedLayoutINS4_7SwizzleILi2ELi4ELi3EEENS4_18smem_ptr_flag_bitsILi16EEENSS_INS5_IJNSA_ILi8EEESG_EEENS5_IJSG_SB_EEEEEEEvNS4_8identityESZ_S19_vS1A_EENS_8epilogue10collective18CollectiveEpilogueINS1C_23Sm100TmaWarpSpecializedILi4ELi2ELi16ELb1ELb0EEEJSH_NS5_IJNSS_ISE_SB_EENSS_ISG_SB_EEEEESI_SJ_SI_SJ_NS1C_6fusion15FusionCallbacksIS1G_NS1K_17LinearCombinationISI_fSI_fLNS_15FloatRoundStyleE2EEESH_S1J_JEEENS4_5SM1004TMEM4LOAD26SM100_TMEM_LOAD_16dp256b4xESZ_S19_NS4_17SM75_U32x4_LDSM_NENS4_14SM90_TMA_STOREES19_NS4_17SM90_U32x4_STSM_NENS4_39AutoVectorizingCopyWithAssumedAlignmentILi128EEEEEEvvEEEEvNT_6ParamsE)
        /*0038*/ 	.word	0x00000000


	//----- nvinfo : EIATTR_MIN_STACK_SIZE
	.align		4
.L_27:
        /*003c*/ 	.byte	0x04, 0x12
        /*003e*/ 	.short	(.L_29 - .L_28)
	.align		4
.L_28:
        /*0040*/ 	.word	index@(_ZN7cutlass13device_kernelINS_4gemm6kernel13GemmUniversalIN4cute5tupleIJiiiiEEENS1_10collective13CollectiveMmaINS1_35MainloopSm100TmaUmmaWarpSpecializedILi17ELi2ELi4ENS5_IJNS4_1CILi1EEESB_SB_EEEEENS5_IJNSA_ILi64EEENSA_ILi128EEENSA_ILi32EEEEEENS_10bfloat16_tENS5_IJlSB_lEEESI_SJ_NS4_8TiledMMAINS4_8MMA_AtomIJNS4_20SM100_MMA_F16BF16_SSISI_SI_fLi64ELi128ELNS4_4UMMA5MajorE0ELSO_0ELNSN_7ScaleInE0ELSP_0EEEEEENS4_6LayoutISC_NS5_IJNSA_ILi0EEEST_ST_EEEEENS5_IJNS4_10UnderscoreESW_SW_EEEEENS4_13SM90_TMA_LOADENS4_14ComposedLayoutINS4_7SwizzleILi2ELi4ELi3EEENS4_18smem_ptr_flag_bitsILi16EEENSS_INS5_IJNSA_ILi8EEESG_EEENS5_IJSG_SB_EEEEEEEvNS4_8identityESZ_S19_vS1A_EENS_8epilogue10collective18CollectiveEpilogueINS1C_23Sm100TmaWarpSpecializedILi4ELi2ELi16ELb1ELb0EEEJSH_NS5_IJNSS_ISE_SB_EENSS_ISG_SB_EEEEESI_SJ_SI_SJ_NS1C_6fusion15FusionCallbacksIS1G_NS1K_17LinearCombinationISI_fSI_fLNS_15FloatRoundStyleE2EEESH_S1J_JEEENS4_5SM1004TMEM4LOAD26SM100_TMEM_LOAD_16dp256b4xESZ_S19_NS4_17SM75_U32x4_LDSM_NENS4_14SM90_TMA_STOREES19_NS4_17SM90_U32x4_STSM_NENS4_39AutoVectorizingCopyWithAssumedAlignmentILi128EEEEEEvvEEEEvNT_6ParamsE)
        /*0044*/ 	.word	0x00000000
.L_29:


//--------------------- .nv.compat                --------------------------
	.section	.nv.compat,"",@"SHT_CUDA_COMPAT_INFO"
	.align	4
        /*0000*/ 	.byte	0x02, 0x09, 0x01, 0x00, 0x02, 0x02, 0x02, 0x00, 0x02, 0x05, 0x05, 0x00, 0x03, 0x07, 0x01, 0x01
        /*0010*/ 	.byte	0x02, 0x03, 0x01, 0x00, 0x02, 0x06, 0x01, 0x00, 0x04, 0x0b, 0x08, 0x00, 0x09, 0x00, 0x00, 0x00
        /*0020*/ 	.byte	0x00, 0x00, 0x00, 0x00


//--------------------- .nv.info._ZN7cutlass13device_kernelINS_4gemm6kernel13GemmUniversalIN4cute5tupleIJiiiiEEENS1_10collective13CollectiveMmaINS1_35MainloopSm100TmaUmmaWarpSpecializedILi17ELi2ELi4ENS5_IJNS4_1CILi1EEESB_SB_EEEEENS5_IJNSA_ILi64EEENSA_ILi128EEENSA_ILi32EEEEEENS_10bfloat16_tENS5_IJlSB_lEEESI_SJ_NS4_8TiledMMAINS4_8MMA_AtomIJNS4_20SM100_MMA_F16BF16_SSISI_SI_fLi64ELi128ELNS4_4UMMA5MajorE0ELSO_0ELNSN_7ScaleInE0ELSP_0EEEEEENS4_6LayoutISC_NS5_IJNSA_ILi0EEEST_ST_EEEEENS5_IJNS4_10UnderscoreESW_SW_EEEEENS4_13SM90_TMA_LOADENS4_14ComposedLayoutINS4_7SwizzleILi2ELi4ELi3EEENS4_18smem_ptr_flag_bitsILi16EEENSS_INS5_IJNSA_ILi8EEESG_EEENS5_IJSG_SB_EEEEEEEvNS4_8identityESZ_S19_vS1A_EENS_8epilogue10collective18CollectiveEpilogueINS1C_23Sm100TmaWarpSpecializedILi4ELi2ELi16ELb1ELb0EEEJSH_NS5_IJNSS_ISE_SB_EENSS_ISG_SB_EEEEESI_SJ_SI_SJ_NS1C_6fusion15FusionCallbacksIS1G_NS1K_17LinearCombinationISI_fSI_fLNS_15FloatRoundStyleE2EEESH_S1J_JEEENS4_5SM1004TMEM4LOAD26SM100_TMEM_LOAD_16dp256b4xESZ_S19_NS4_17SM75_U32x4_LDSM_NENS4_14SM90_TMA_STOREES19_NS4_17SM90_U32x4_STSM_NENS4_39AutoVectorizingCopyWithAssumedAlignmentILi128EEEEEEvvEEEEvNT_6ParamsE --------------------------
	.section	.nv.info._ZN7cutlass13device_kernelINS_4gemm6kernel13GemmUniversalIN4cute5tupleIJiiiiEEENS1_10collective13CollectiveMmaINS1_35MainloopSm100TmaUmmaWarpSpecializedILi17ELi2ELi4ENS5_IJNS4_1CILi1EEESB_SB_EEEEENS5_IJNSA_ILi64EEENSA_ILi128EEENSA_ILi32EEEEEENS_10bfloat16_tENS5_IJlSB_lEEESI_SJ_NS4_8TiledMMAINS4_8MMA_AtomIJNS4_20SM100_MMA_F16BF16_SSISI_SI_fLi64ELi128ELNS4_4UMMA5MajorE0ELSO_0ELNSN_7ScaleInE0ELSP_0EEEEEENS4_6LayoutISC_NS5_IJNSA_ILi0EEEST_ST_EEEEENS5_IJNS4_10UnderscoreESW_SW_EEEEENS4_13SM90_TMA_LOADENS4_14ComposedLayoutINS4_7SwizzleILi2ELi4ELi3EEENS4_18smem_ptr_flag_bitsILi16EEENSS_INS5_IJNSA_ILi8EEESG_EEENS5_IJSG_SB_EEEEEEEvNS4_8identityESZ_S19_vS1A_EENS_8epilogue10collective18CollectiveEpilogueINS1C_23Sm100TmaWarpSpecializedILi4ELi2ELi16ELb1ELb0EEEJSH_NS5_IJNSS_ISE_SB_EENSS_ISG_SB_EEEEESI_SJ_SI_SJ_NS1C_6fusion15FusionCallbacksIS1G_NS1K_17LinearCombinationISI_fSI_fLNS_15FloatRoundStyleE2EEESH_S1J_JEEENS4_5SM1004TMEM4LOAD26SM100_TMEM_LOAD_16dp256b4xESZ_S19_NS4_17SM75_U32x4_LDSM_NENS4_14SM90_TMA_STOREES19_NS4_17SM90_U32x4_STSM_NENS4_39AutoVectorizingCopyWithAssumedAlignmentILi128EEEEEEvvEEEEvNT_6ParamsE,"",@"SHT_CUDA_INFO"
	.sectionflags	@""
	.align	4


	//----- nvinfo : EIATTR_CUDA_API_VERSION
	.align		4
        /*0000*/ 	.byte	0x04, 0x37
        /*0002*/ 	.short	(.L_31 - .L_30)
.L_30:
        /*0004*/ 	.word	0x00000082


	//----- nvinfo : EIATTR_KPARAM_INFO
	.align		4
.L_31:
        /*0008*/ 	.byte	0x04, 0x17
        /*000a*/ 	.short	(.L_33 - .L_32)
.L_32:
        /*000c*/ 	.word	0x00000000
        /*0010*/ 	.short	0x0000
        /*0012*/ 	.short	0x0000
        /*0014*/ 	.byte	0x00, 0xf0, 0x01, 0x20


	//----- nvinfo : EIATTR_AT_ENTRY_FRAGMENTS
	.align		4
.L_33:
        /*0018*/ 	.byte	0x04, 0x4f
        /*001a*/ 	.short	(.L_35 - .L_34)


	//   ....[0]....
.L_34:
        /*001c*/ 	.word	0x00000006


	//----- nvinfo : EIATTR_RESERVED_SMEM_USED
	.align		4
.L_35:
        /*0020*/ 	.byte	0x01, 0x41
	.zero		2


	//----- nvinfo : EIATTR_SPARSE_MMA_MASK
	.align		4
        /*0024*/ 	.byte	0x03, 0x50
        /*0026*/ 	.short	0x0000


	//----- nvinfo : EIATTR_TCGEN05_1CTA_USED
	.align		4
        /*0028*/ 	.byte	0x01, 0x51
	.zero		2


	//----- nvinfo : EIATTR_MAXREG_COUNT
	.align		4
        /*002c*/ 	.byte	0x03, 0x1b
        /*002e*/ 	.short	0x00ff


	//----- nvinfo : EIATTR_NUM_BARRIERS
	.align		4
        /*0030*/ 	.byte	0x02, 0x4c
        /*0032*/ 	.byte	0x07
	.zero		1


	//----- nvinfo : EIATTR_EXTERNS
	.align		4
        /*0034*/ 	.byte	0x04, 0x0f
        /*0036*/ 	.short	(.L_37 - .L_36)


	//   ....[0]....
	.align		4
.L_36:
        /*0038*/ 	.word	index@(__assertfail)


	//----- nvinfo : EIATTR_MERCURY_ISA_VERSION
	.align		4
.L_37:
        /*003c*/ 	.byte	0x03, 0x5f
        /*003e*/ 	.short	0x0101


	//----- nvinfo : EIATTR_INT_WARP_WIDE_INSTR_OFFSETS
	.align		4
        /*0040*/ 	.byte	0x04, 0x31
        /*0042*/ 	.short	(.L_39 - .L_38)


	//   ....[0]....
.L_38:
        /*0044*/ 	.word	0x00001fc0


	//   ....[1]....
        /*0048*/ 	.word	0x000040e0


	//   ....[2]....
        /*004c*/ 	.word	0x00004100


	//   ....[3]....
        /*0050*/ 	.word	0x00004130


	//   ....[4]....
        /*0054*/ 	.word	0x00004a70


	//   ....[5]....
        /*0058*/ 	.word	0x00004ae0


	//   ....[6]....
        /*005c*/ 	.word	0x00004bc0


	//   ....[7]....
        /*0060*/ 	.word	0x00004c40


	//   ....[8]....
        /*0064*/ 	.word	0x00004d50


	//   ....[9]....
        /*0068*/ 	.word	0x00004de0


	//   ....[10]....
        /*006c*/ 	.word	0x00004fc0


	//   ....[11]....
        /*0070*/ 	.word	0x00005120


	//----- nvinfo : EIATTR_COOP_GROUP_MASK_REGIDS
	.align		4
.L_39:
        /*0074*/ 	.byte	0x04, 0x29
        /*0076*/ 	.short	(.L_41 - .L_40)


	//   ....[0]....
.L_40:
        /*0078*/ 	.word	0xffffffff


	//   ....[1]....
        /*007c*/ 	.word	0xffffffff


	//   ....[2]....
        /*0080*/ 	.word	0xffffffff


	//   ....[3]....
        /*0084*/ 	.word	0xffffffff


	//   ....[4]....
        /*0088*/ 	.word	0xffffffff


	//   ....[5]....
        /*008c*/ 	.word	0xffffffff


	//   ....[6]....
        /*0090*/ 	.word	0xffffffff


	//   ....[7]....
        /*0094*/ 	.word	0xffffffff


	//   ....[8]....
        /*0098*/ 	.word	0xffffffff


	//   ....[9]....
        /*009c*/ 	.word	0xffffffff


	//   ....[10]....
        /*00a0*/ 	.word	0xffffffff


	//   ....[11]....
        /*00a4*/ 	.word	0xffffffff


	//   ....[12]....
        /*00a8*/ 	.word	0xffffffff


	//----- nvinfo : EIATTR_COOP_GROUP_INSTR_OFFSETS
	.align		4
.L_41:
        /*00ac*/ 	.byte	0x04, 0x28
        /*00ae*/ 	.short	(.L_43 - .L_42)


	//   ....[0]....
.L_42:
        /*00b0*/ 	.word	0x00000090


	//   ....[1]....
        /*00b4*/ 	.word	0x000004d0


	//   ....[2]....
        /*00b8*/ 	.word	0x00000810


	//   ....[3]....
        /*00bc*/ 	.word	0x000009b0


	//   ....[4]....
        /*00c0*/ 	.word	0x00000ab0


	//   ....[5]....
        /*00c4*/ 	.word	0x00000c20


	//   ....[6]....
        /*00c8*/ 	.word	0x00000dc0


	//   ....[7]....
        /*00cc*/ 	.word	0x00001ea0


	//   ....[8]....
        /*00d0*/ 	.word	0x000033d0


	//   ....[9]....
        /*00d4*/ 	.word	0x000035e0


	//   ....[10]....
        /*00d8*/ 	.word	0x00003610


	//   ....[11]....
        /*00dc*/ 	.word	0x00003fc0


	//   ....[12]....
        /*00e0*/ 	.word	0x000041f0


	//----- nvinfo : EIATTR_VRC_CTA_INIT_COUNT
	.align		4
.L_43:
        /*00e4*/ 	.byte	0x02, 0x4a
        /*00e6*/ 	.byte	0x80
	.zero		1


	//----- nvinfo : EIATTR_SYSCALL_OFFSETS
	.align		4
        /*00e8*/ 	.byte	0x04, 0x46
        /*00ea*/ 	.short	(.L_45 - .L_44)


	//   ....[0]....
.L_44:
        /*00ec*/ 	.word	0x00005bd0


	//   ....[1]....
        /*00f0*/ 	.word	0x00005cc0


	//   ....[2]....
        /*00f4*/ 	.word	0x00006420


	//   ....[3]....
        /*00f8*/ 	.word	0x00006cd0


	//   ....[4]....
        /*00fc*/ 	.word	0x00007550


	//   ....[5]....
        /*0100*/ 	.word	0x00007dd0


	//----- nvinfo : EIATTR_MBARRIER_INSTR_OFFSETS
	.align		4
.L_45:
        /*0104*/ 	.byte	0x04, 0x39
        /*0106*/ 	.short	(.L_47 - .L_46)


	//   ....[0]....
.L_46:
        /*0108*/ 	.word	0x000005d0
        /*010c*/ 	.word	0x000000ff
        /*0110*/ 	.word	0x00000000
        /*0114*/ 	.short	0x0100
        /*0116*/ 	.byte	0x05
	.zero		1


	//   ....[1]....
        /*0118*/ 	.word	0x000005e0
        /*011c*/ 	.word	0x000000ff
        /*0120*/ 	.word	0x00000088
        /*0124*/ 	.short	0x0100
        /*0126*/ 	.byte	0x05
	.zero		1


	//   ....[2]....
        /*0128*/ 	.word	0x000005f0
        /*012c*/ 	.word	0x000000ff
        /*0130*/ 	.word	0x00000008
        /*0134*/ 	.short	0x0100
        /*0136*/ 	.byte	0x05
	.zero		1


	//   ....[3]....
        /*0138*/ 	.word	0x00000600
        /*013c*/ 	.word	0x000000ff
        /*0140*/ 	.word	0x00000090
        /*0144*/ 	.short	0x0100
        /*0146*/ 	.byte	0x05
	.zero		1


	//   ....[4]....
        /*0148*/ 	.word	0x00000610
        /*014c*/ 	.word	0x000000ff
        /*0150*/ 	.word	0x00000010
        /*0154*/ 	.short	0x0100
        /*0156*/ 	.byte	0x05
	.zero		1


	//   ....[5]....
        /*0158*/ 	.word	0x00000620
        /*015c*/ 	.word	0x000000ff
        /*0160*/ 	.word	0x00000098
        /*0164*/ 	.short	0x0100
        /*0166*/ 	.byte	0x05
	.zero		1


	//   ....[6]....
        /*0168*/ 	.word	0x00000630
        /*016c*/ 	.word	0x000000ff
        /*0170*/ 	.word	0x00000018
        /*0174*/ 	.short	0x0100
        /*0176*/ 	.byte	0x05
	.zero		1


	//   ....[7]....
        /*0178*/ 	.word	0x00000640
        /*017c*/ 	.word	0x000000ff
        /*0180*/ 	.word	0x000000a0
        /*0184*/ 	.short	0x0100
        /*0186*/ 	.byte	0x05
	.zero		1


	//   ....[8]....
        /*0188*/ 	.word	0x00000650
        /*018c*/ 	.word	0x000000ff
        /*0190*/ 	.word	0x00000020
        /*0194*/ 	.short	0x0100
        /*0196*/ 	.byte	0x05
	.zero		1


	//   ....[9]....
        /*0198*/ 	.word	0x00000660
        /*019c*/ 	.word	0x000000ff
        /*01a0*/ 	.word	0x000000a8
        /*01a4*/ 	.short	0x0100
        /*01a6*/ 	.byte	0x05
	.zero		1


	//   ....[10]....
        /*01a8*/ 	.word	0x00000670
        /*01ac*/ 	.word	0x000000ff
        /*01b0*/ 	.word	0x00000028
        /*01b4*/ 	.short	0x0100
        /*01b6*/ 	.byte	0x05
	.zero		1


	//   ....[11]....
        /*01b8*/ 	.word	0x00000680
        /*01bc*/ 	.word	0x000000ff
        /*01c0*/ 	.word	0x000000b0
        /*01c4*/ 	.short	0x0100
        /*01c6*/ 	.byte	0x05
	.zero		1


	//   ....[12]....
        /*01c8*/ 	.word	0x00000690
        /*01cc*/ 	.word	0x000000ff
        /*01d0*/ 	.word	0x00000030
        /*01d4*/ 	.short	0x0100
        /*01d6*/ 	.byte	0x05
	.zero		1


	//   ....[13]....
        /*01d8*/ 	.word	0x000006a0
        /*01dc*/ 	.word	0x000000ff
        /*01e0*/ 	.word	0x000000b8
        /*01e4*/ 	.short	0x0100
        /*01e6*/ 	.byte	0x05
	.zero		1


	//   ....[14]....
        /*01e8*/ 	.word	0x000006b0
        /*01ec*/ 	.word	0x000000ff
        /*01f0*/ 	.word	0x00000038
        /*01f4*/ 	.short	0x0100
        /*01f6*/ 	.byte	0x05
	.zero		1


	//   ....[15]....
        /*01f8*/ 	.word	0x000006c0
        /*01fc*/ 	.word	0x000000ff
        /*0200*/ 	.word	0x000000c0
        /*0204*/ 	.short	0x0100
        /*0206*/ 	.byte	0x05
	.zero		1


	//   ....[16]....
        /*0208*/ 	.word	0x000006d0
        /*020c*/ 	.word	0x000000ff
        /*0210*/ 	.word	0x00000040
        /*0214*/ 	.short	0x0100
        /*0216*/ 	.byte	0x05
	.zero		1


	//   ....[17]....
        /*0218*/ 	.word	0x000006e0
        /*021c*/ 	.word	0x000000ff
        /*0220*/ 	.word	0x000000c8
        /*0224*/ 	.short	0x0100
        /*0226*/ 	.byte	0x05
	.zero		1


	//   ....[18]....
        /*0228*/ 	.word	0x000006f0
        /*022c*/ 	.word	0x000000ff
        /*0230*/ 	.word	0x00000048
        /*0234*/ 	.short	0x0100
        /*0236*/ 	.byte	0x05
	.zero		1


	//   ....[19]....
        /*0238*/ 	.word	0x00000700
        /*023c*/ 	.word	0x000000ff
        /*0240*/ 	.word	0x000000d0
        /*0244*/ 	.short	0x0100
        /*0246*/ 	.byte	0x05
	.zero		1


	//   ....[20]....
        /*0248*/ 	.word	0x00000710
        /*024c*/ 	.word	0x000000ff
        /*0250*/ 	.word	0x00000050
        /*0254*/ 	.short	0x0100
        /*0256*/ 	.byte	0x05
	.zero		1


	//   ....[21]....
        /*0258*/ 	.word	0x00000720
        /*025c*/ 	.word	0x000000ff
        /*0260*/ 	.word	0x000000d8
        /*0264*/ 	.short	0x0100
        /*0266*/ 	.byte	0x05
	.zero		1


	//   ....[22]....
        /*0268*/ 	.word	0x00000730
        /*026c*/ 	.word	0x000000ff
        /*0270*/ 	.word	0x00000058
        /*0274*/ 	.short	0x0100
        /*0276*/ 	.byte	0x05
	.zero		1


	//   ....[23]....
        /*0278*/ 	.word	0x00000740
        /*027c*/ 	.word	0x000000ff
        /*0280*/ 	.word	0x000000e0
        /*0284*/ 	.short	0x0100
        /*0286*/ 	.byte	0x05
	.zero		1


	//   ....[24]....
        /*0288*/ 	.word	0x00000750
        /*028c*/ 	.word	0x000000ff
        /*0290*/ 	.word	0x00000060
        /*0294*/ 	.short	0x0100
        /*0296*/ 	.byte	0x05
	.zero		1


	//   ....[25]....
        /*0298*/ 	.word	0x00000760
        /*029c*/ 	.word	0x000000ff
        /*02a0*/ 	.word	0x000000e8
        /*02a4*/ 	.short	0x0100
        /*02a6*/ 	.byte	0x05
	.zero		1


	//   ....[26]....
        /*02a8*/ 	.word	0x00000770
        /*02ac*/ 	.word	0x000000ff
        /*02b0*/ 	.word	0x00000068
        /*02b4*/ 	.short	0x0100
        /*02b6*/ 	.byte	0x05
	.zero		1


	//   ....[27]....
        /*02b8*/ 	.word	0x00000780
        /*02bc*/ 	.word	0x000000ff
        /*02c0*/ 	.word	0x000000f0
        /*02c4*/ 	.short	0x0100
        /*02c6*/ 	.byte	0x05
	.zero		1


	//   ....[28]....
        /*02c8*/ 	.word	0x00000790
        /*02cc*/ 	.word	0x000000ff
        /*02d0*/ 	.word	0x00000070
        /*02d4*/ 	.short	0x0100
        /*02d6*/ 	.byte	0x05
	.zero		1


	//   ....[29]....
        /*02d8*/ 	.word	0x000007a0
        /*02dc*/ 	.word	0x000000ff
        /*02e0*/ 	.word	0x000000f8
        /*02e4*/ 	.short	0x0100
        /*02e6*/ 	.byte	0x05
	.zero		1


	//   ....[30]....
        /*02e8*/ 	.word	0x000007b0
        /*02ec*/ 	.word	0x000000ff
        /*02f0*/ 	.word	0x00000078
        /*02f4*/ 	.short	0x0100
        /*02f6*/ 	.byte	0x05
	.zero		1


	//   ....[31]....
        /*02f8*/ 	.word	0x000007c0
        /*02fc*/ 	.word	0x000000ff
        /*0300*/ 	.word	0x00000100
        /*0304*/ 	.short	0x0100
        /*0306*/ 	.byte	0x05
	.zero		1


	//   ....[32]....
        /*0308*/ 	.word	0x000007d0
        /*030c*/ 	.word	0x000000ff
        /*0310*/ 	.word	0x00000080
        /*0314*/ 	.short	0x0100
        /*0316*/ 	.byte	0x05
	.zero		1


	//   ....[33]....
        /*0318*/ 	.word	0x000007e0
        /*031c*/ 	.word	0x000000ff
        /*0320*/ 	.word	0x00000108
        /*0324*/ 	.short	0x0100
        /*0326*/ 	.byte	0x05
	.zero		1


	//   ....[34]....
        /*0328*/ 	.word	0x00000920
        /*032c*/ 	.word	0x000000ff
        /*0330*/ 	.word	0x00000110
        /*0334*/ 	.short	0x0100
        /*0336*/ 	.byte	0x07
	.zero		1


	//   ....[35]....
        /*0338*/ 	.word	0x00000930
        /*033c*/ 	.word	0x000000ff
        /*0340*/ 	.word	0x00000130
        /*0344*/ 	.short	0x0100
        /*0346*/ 	.byte	0x07
	.zero		1


	//   ....[36]....
        /*0348*/ 	.word	0x00000940
        /*034c*/ 	.word	0x000000ff
        /*0350*/ 	.word	0x00000118
        /*0354*/ 	.short	0x0100
        /*0356*/ 	.byte	0x07
	.zero		1


	//   ....[37]....
        /*0358*/ 	.word	0x00000950
        /*035c*/ 	.word	0x000000ff
        /*0360*/ 	.word	0x00000138
        /*0364*/ 	.short	0x0100
        /*0366*/ 	.byte	0x07
	.zero		1


	//   ....[38]....
        /*0368*/ 	.word	0x00000960
        /*036c*/ 	.word	0x000000ff
        /*0370*/ 	.word	0x00000120
        /*0374*/ 	.short	0x0100
        /*0376*/ 	.byte	0x07
	.zero		1


	//   ....[39]....
        /*0378*/ 	.word	0x00000970
        /*037c*/ 	.word	0x000000ff
        /*0380*/ 	.word	0x00000140
        /*0384*/ 	.short	0x0100
        /*0386*/ 	.byte	0x07
	.zero		1


	//   ....[40]....
        /*0388*/ 	.word	0x00000980
        /*038c*/ 	.word	0x000000ff
        /*0390*/ 	.word	0x00000128
        /*0394*/ 	.short	0x0100
        /*0396*/ 	.byte	0x07
	.zero		1


	//   ....[41]....
        /*0398*/ 	.word	0x00000990
        /*039c*/ 	.word	0x000000ff
        /*03a0*/ 	.word	0x00000148
        /*03a4*/ 	.short	0x0100
        /*03a6*/ 	.byte	0x07
	.zero		1


	//   ....[42]....
        /*03a8*/ 	.word	0x00000a80
        /*03ac*/ 	.word	0x000000ff
        /*03b0*/ 	.word	0x00000150
        /*03b4*/ 	.short	0x0100
        /*03b6*/ 	.byte	0x05
	.zero		1


	//   ....[43]....
        /*03b8*/ 	.word	0x00000a90
        /*03bc*/ 	.word	0x000000ff
        /*03c0*/ 	.word	0x00000158
        /*03c4*/ 	.short	0x0100
        /*03c6*/ 	.byte	0x05
	.zero		1


	//   ....[44]....
        /*03c8*/ 	.word	0x00000bd0
        /*03cc*/ 	.word	0x000000ff
        /*03d0*/ 	.word	0x00000160
        /*03d4*/ 	.short	0x0100
        /*03d6*/ 	.byte	0x05
	.zero		1


	//   ....[45]....
        /*03d8*/ 	.word	0x00000be0
        /*03dc*/ 	.word	0x000000ff
        /*03e0*/ 	.word	0x00000170
        /*03e4*/ 	.short	0x0100
        /*03e6*/ 	.byte	0x05
	.zero		1


	//   ....[46]....
        /*03e8*/ 	.word	0x00000bf0
        /*03ec*/ 	.word	0x000000ff
        /*03f0*/ 	.word	0x00000168
        /*03f4*/ 	.short	0x0100
        /*03f6*/ 	.byte	0x05
	.zero		1


	//   ....[47]....
        /*03f8*/ 	.word	0x00000c00
        /*03fc*/ 	.word	0x000000ff
        /*0400*/ 	.word	0x00000178
        /*0404*/ 	.short	0x0100
        /*0406*/ 	.byte	0x05
	.zero		1


	//   ....[48]....
        /*0408*/ 	.word	0x00000d30
        /*040c*/ 	.word	0x000000ff
        /*0410*/ 	.word	0x00000180
        /*0414*/ 	.short	0x0100
        /*0416*/ 	.byte	0x07
	.zero		1


	//   ....[49]....
        /*0418*/ 	.word	0x00000d40
        /*041c*/ 	.word	0x000000ff
        /*0420*/ 	.word	0x000001a0
        /*0424*/ 	.short	0x0100
        /*0426*/ 	.byte	0x07
	.zero		1


	//   ....[50]....
        /*0428*/ 	.word	0x00000d50
        /*042c*/ 	.word	0x000000ff
        /*0430*/ 	.word	0x00000188
        /*0434*/ 	.short	0x0100
        /*0436*/ 	.byte	0x07
	.zero		1


	//   ....[51]....
        /*0438*/ 	.word	0x00000d60
        /*043c*/ 	.word	0x000000ff
        /*0440*/ 	.word	0x000001a8
        /*0444*/ 	.short	0x0100
        /*0446*/ 	.byte	0x07
	.zero		1


	//   ....[52]....
        /*0448*/ 	.word	0x00000d70
        /*044c*/ 	.word	0x000000ff
        /*0450*/ 	.word	0x00000190
        /*0454*/ 	.short	0x0100
        /*0456*/ 	.byte	0x07
	.zero		1


	//   ....[53]....
        /*0458*/ 	.word	0x00000d80
        /*045c*/ 	.word	0x000000ff
        /*0460*/ 	.word	0x000001b0
        /*0464*/ 	.short	0x0100
        /*0466*/ 	.byte	0x07
	.zero		1


	//   ....[54]....
        /*0468*/ 	.word	0x00000d90
        /*046c*/ 	.word	0x000000ff
        /*0470*/ 	.word	0x00000198
        /*0474*/ 	.short	0x0100
        /*0476*/ 	.byte	0x07
	.zero		1


	//   ....[55]....
        /*0478*/ 	.word	0x00000da0
        /*047c*/ 	.word	0x000000ff
        /*0480*/ 	.word	0x000001b8
        /*0484*/ 	.short	0x0100
        /*0486*/ 	.byte	0x07
	.zero		1


	//   ....[56]....
        /*0488*/ 	.word	0x00000e90
        /*048c*/ 	.word	0x000000ff
        /*0490*/ 	.word	0x000001c0
        /*0494*/ 	.short	0x0100
        /*0496*/ 	.byte	0x05
	.zero		1


	//   ....[57]....
        /*0498*/ 	.word	0x00000ea0
        /*049c*/ 	.word	0x000000ff
        /*04a0*/ 	.word	0x000001d0
        /*04a4*/ 	.short	0x0100
        /*04a6*/ 	.byte	0x05
	.zero		1


	//   ....[58]....
        /*04a8*/ 	.word	0x00000eb0
        /*04ac*/ 	.word	0x000000ff
        /*04b0*/ 	.word	0x000001c8
        /*04b4*/ 	.short	0x0100
        /*04b6*/ 	.byte	0x05
	.zero		1


	//   ....[59]....
        /*04b8*/ 	.word	0x00000ec0
        /*04bc*/ 	.word	0x000000ff
        /*04c0*/ 	.word	0x000001d8
        /*04c4*/ 	.short	0x0100
        /*04c6*/ 	.byte	0x05
	.zero		1


	//   ....[60]....
        /*04c8*/ 	.word	0x000017a0
        /*04cc*/ 	.word	0x00000003
        /*04d0*/ 	.word	0x000001d0
        /*04d4*/ 	.short	0x010a
        /*04d6*/ 	.byte	0xff
	.zero		1


	//   ....[61]....
        /*04d8*/ 	.word	0x000017d0
        /*04dc*/ 	.word	0x00000003
        /*04e0*/ 	.word	0x000001c0
        /*04e4*/ 	.short	0x0101
        /*04e6*/ 	.byte	0xff
	.zero		1


	//   ....[62]....
        /*04e8*/ 	.word	0x000018a0
        /*04ec*/ 	.word	0x000000ff
        /*04f0*/ 	.word	0x00000088
        /*04f4*/ 	.short	0x010a
        /*04f6*/ 	.byte	0x08
	.zero		1


	//   ....[63]....
        /*04f8*/ 	.word	0x00001940
        /*04fc*/ 	.word	0x000000ff
        /*0500*/ 	.word	0x00000088
        /*0504*/ 	.short	0x010a
        /*0506*/ 	.byte	0x21
	.zero		1


	//   ....[64]....
        /*0508*/ 	.word	0x00001a90
        /*050c*/ 	.word	0x000000ff
        /*0510*/ 	.word	0x00000088
        /*0514*/ 	.short	0x010a
        /*0516*/ 	.byte	0x08
	.zero		1


	//   ....[65]....
        /*0518*/ 	.word	0x00001ba0
        /*051c*/ 	.word	0x000000ff
        /*0520*/ 	.word	0x00000158
        /*0524*/ 	.short	0x0101
        /*0526*/ 	.byte	0x04
	.zero		1


	//   ....[66]....
        /*0528*/ 	.word	0x00001bc0
        /*052c*/ 	.word	0x000000ff
        /*0530*/ 	.word	0x00000088
        /*0534*/ 	.short	0x010a
        /*0536*/ 	.byte	0x08
	.zero		1


	//   ....[67]....
        /*0538*/ 	.word	0x00001c40
        /*053c*/ 	.word	0x000000ff
        /*0540*/ 	.word	0x00000088
        /*0544*/ 	.short	0x010a
        /*0546*/ 	.byte	0x11
	.zero		1


	//   ....[68]....
        /*0548*/ 	.word	0x00001d90
        /*054c*/ 	.word	0x000000ff
        /*0550*/ 	.word	0x00000088
        /*0554*/ 	.short	0x010a
        /*0556*/ 	.byte	0x08
	.zero		1


	//   ....[69]....
        /*0558*/ 	.word	0x00001ed0
        /*055c*/ 	.word	0x00000002
        /*0560*/ 	.word	0x00000160
        /*0564*/ 	.short	0x010a
        /*0566*/ 	.byte	0xff
	.zero		1


	//   ....[70]....
        /*0568*/ 	.word	0x00001f90
        /*056c*/ 	.word	0x00000002
        /*0570*/ 	.word	0x00000000
        /*0574*/ 	.short	0x0101
        /*0576*/ 	.byte	0xff
	.zero		1


	//   ....[71]....
        /*0578*/ 	.word	0x000024f0
        /*057c*/ 	.word	0x000000ff
        /*0580*/ 	.word	0x00000000
        /*0584*/ 	.short	0x010a
        /*0586*/ 	.byte	0x05
	.zero		1


	//   ....[72]....
        /*0588*/ 	.word	0x00002580
        /*058c*/ 	.word	0x000000ff
        /*0590*/ 	.word	0x00000000
        /*0594*/ 	.short	0x010a
        /*0596*/ 	.byte	0x05
	.zero		1


	//   ....[73]....
        /*0598*/ 	.word	0x00002610
        /*059c*/ 	.word	0x000000ff
        /*05a0*/ 	.word	0x00000000
        /*05a4*/ 	.short	0x010a
        /*05a6*/ 	.byte	0x05
	.zero		1


	//   ....[74]....
        /*05a8*/ 	.word	0x000026a0
        /*05ac*/ 	.word	0x000000ff
        /*05b0*/ 	.word	0x00000000
        /*05b4*/ 	.short	0x010a
        /*05b6*/ 	.byte	0x05
	.zero		1


	//   ....[75]....
        /*05b8*/ 	.word	0x00002730
        /*05bc*/ 	.word	0x000000ff
        /*05c0*/ 	.word	0x00000000
        /*05c4*/ 	.short	0x010a
        /*05c6*/ 	.byte	0x05
	.zero		1


	//   ....[76]....
        /*05c8*/ 	.word	0x000027c0
        /*05cc*/ 	.word	0x000000ff
        /*05d0*/ 	.word	0x00000000
        /*05d4*/ 	.short	0x010a
        /*05d6*/ 	.byte	0x05
	.zero		1


	//   ....[77]....
        /*05d8*/ 	.word	0x00002850
        /*05dc*/ 	.word	0x000000ff
        /*05e0*/ 	.word	0x00000000
        /*05e4*/ 	.short	0x010a
        /*05e6*/ 	.byte	0x05
	.zero		1


	//   ....[78]....
        /*05e8*/ 	.word	0x000028e0
        /*05ec*/ 	.word	0x000000ff
        /*05f0*/ 	.word	0x00000000
        /*05f4*/ 	.short	0x010a
        /*05f6*/ 	.byte	0x05
	.zero		1


	//   ....[79]....
        /*05f8*/ 	.word	0x00002970
        /*05fc*/ 	.word	0x000000ff
        /*0600*/ 	.word	0x00000000
        /*0604*/ 	.short	0x010a
        /*0606*/ 	.byte	0x05
	.zero		1


	//   ....[80]....
        /*0608*/ 	.word	0x00002a00
        /*060c*/ 	.word	0x000000ff
        /*0610*/ 	.word	0x00000000
        /*0614*/ 	.short	0x010a
        /*0616*/ 	.byte	0x05
	.zero		1


	//   ....[81]....
        /*0618*/ 	.word	0x00002a90
        /*061c*/ 	.word	0x000000ff
        /*0620*/ 	.word	0x00000000
        /*0624*/ 	.short	0x010a
        /*0626*/ 	.byte	0x05
	.zero		1


	//   ....[82]....
        /*0628*/ 	.word	0x00002b20
        /*062c*/ 	.word	0x000000ff
        /*0630*/ 	.word	0x00000000
        /*0634*/ 	.short	0x010a
        /*0636*/ 	.byte	0x05
	.zero		1


	//   ....[83]....
        /*0638*/ 	.word	0x00002bb0
        /*063c*/ 	.word	0x000000ff
        /*0640*/ 	.word	0x00000000
        /*0644*/ 	.short	0x010a
        /*0646*/ 	.byte	0x05
	.zero		1


	//   ....[84]....
        /*0648*/ 	.word	0x00002c40
        /*064c*/ 	.word	0x000000ff
        /*0650*/ 	.word	0x00000000
        /*0654*/ 	.short	0x010a
        /*0656*/ 	.byte	0x05
	.zero		1


	//   ....[85]....
        /*0658*/ 	.word	0x00002cd0
        /*065c*/ 	.word	0x000000ff
        /*0660*/ 	.word	0x00000000
        /*0664*/ 	.short	0x010a
        /*0666*/ 	.byte	0x05
	.zero		1


	//   ....[86]....
        /*0668*/ 	.word	0x00002d60
        /*066c*/ 	.word	0x000000ff
        /*0670*/ 	.word	0x00000000
        /*0674*/ 	.short	0x010a
        /*0676*/ 	.byte	0x05
	.zero		1


	//   ....[87]....
        /*0678*/ 	.word	0x00002e00
        /*067c*/ 	.word	0x00000000
        /*0680*/ 	.word	0x00000000
        /*0684*/ 	.short	0x010a
        /*0686*/ 	.byte	0xff
	.zero		1


	//   ....[88]....
        /*0688*/ 	.word	0x00002f20
        /*068c*/ 	.word	0x00000000
        /*0690*/ 	.word	0x000001c0
        /*0694*/ 	.short	0x010a
        /*0696*/ 	.byte	0xff
	.zero		1


	//   ....[89]....
        /*0698*/ 	.word	0x00002f80
        /*069c*/ 	.word	0x00000004
        /*06a0*/ 	.word	0x00000000
        /*06a4*/ 	.short	0x0101
        /*06a6*/ 	.byte	0xff
	.zero		1


	//   ....[90]....
        /*06a8*/ 	.word	0x00002fa0
        /*06ac*/ 	.word	0x000000ff
        /*06b0*/ 	.word	0x00000170
        /*06b4*/ 	.short	0x010a
        /*06b6*/ 	.byte	0x05
	.zero		1


	//   ....[91]....
        /*06b8*/ 	.word	0x000030c0
        /*06bc*/ 	.word	0x00000000
        /*06c0*/ 	.word	0x00000160
        /*06c4*/ 	.short	0x010a
        /*06c6*/ 	.byte	0xff
	.zero		1


	//   ....[92]....
        /*06c8*/ 	.word	0x000031d0
        /*06cc*/ 	.word	0x00000000
        /*06d0*/ 	.word	0x00000000
        /*06d4*/ 	.short	0x0101
        /*06d6*/ 	.byte	0xff
	.zero		1


	//   ....[93]....
        /*06d8*/ 	.word	0x00003260
        /*06dc*/ 	.word	0x000000ff
        /*06e0*/ 	.word	0x00000170
        /*06e4*/ 	.short	0x0106
        /*06e6*/ 	.byte	0x05
	.zero		1


	//   ....[94]....
        /*06e8*/ 	.word	0x00003280
        /*06ec*/ 	.word	0x000000ff
        /*06f0*/ 	.word	0x00000170
        /*06f4*/ 	.short	0x010a
        /*06f6*/ 	.byte	0x05
	.zero		1


	//   ....[95]....
        /*06f8*/ 	.word	0x00003310
        /*06fc*/ 	.word	0x000000ff
        /*0700*/ 	.word	0x00000170
        /*0704*/ 	.short	0x0106
        /*0706*/ 	.byte	0x04
	.zero		1


	//   ....[96]....
        /*0708*/ 	.word	0x00003350
        /*070c*/ 	.word	0x00000000
        /*0710*/ 	.word	0x00000170
        /*0714*/ 	.short	0x010a
        /*0716*/ 	.byte	0xff
	.zero		1


	//   ....[97]....
        /*0718*/ 	.word	0x00003850
        /*071c*/ 	.word	0x00000000
        /*0720*/ 	.word	0x00000160
        /*0724*/ 	.short	0x010a
        /*0726*/ 	.byte	0xff
	.zero		1


	//   ....[98]....
        /*0728*/ 	.word	0x00003950
        /*072c*/ 	.word	0x00000003
        /*0730*/ 	.word	0x00000000
        /*0734*/ 	.short	0x0101
        /*0736*/ 	.byte	0xff
	.zero		1


	//   ....[99]....
        /*0738*/ 	.word	0x00003960
        /*073c*/ 	.word	0x000000ff
        /*0740*/ 	.word	0x00000000
        /*0744*/ 	.short	0x010a
        /*0746*/ 	.byte	0x04
	.zero		1


	//   ....[100]....
        /*0748*/ 	.word	0x000039e0
        /*074c*/ 	.word	0x000000ff
        /*0750*/ 	.word	0x000001a0
        /*0754*/ 	.short	0x010a
        /*0756*/ 	.byte	0x08
	.zero		1


	//   ....[101]....
        /*0758*/ 	.word	0x00003ac0
        /*075c*/ 	.word	0x000000ff
        /*0760*/ 	.word	0x00000000
        /*0764*/ 	.short	0x010a
        /*0766*/ 	.byte	0x07
	.zero		1


	//   ....[102]....
        /*0768*/ 	.word	0x00003c00
        /*076c*/ 	.word	0x000000ff
        /*0770*/ 	.word	0x00000000
        /*0774*/ 	.short	0x010a
        /*0776*/ 	.byte	0x04
	.zero		1


	//   ....[103]....
        /*0778*/ 	.word	0x00003df0
        /*077c*/ 	.word	0x000000ff
        /*0780*/ 	.word	0x00000000
        /*0784*/ 	.short	0x010a
        /*0786*/ 	.byte	0x05
	.zero		1


	//   ....[104]....
        /*0788*/ 	.word	0x00003e80
        /*078c*/ 	.word	0x000000ff
        /*0790*/ 	.word	0x00000000
        /*0794*/ 	.short	0x010a
        /*0796*/ 	.byte	0x05
	.zero		1


	//   ....[105]....
        /*0798*/ 	.word	0x00003f10
        /*079c*/ 	.word	0x000000ff
        /*07a0*/ 	.word	0x00000000
        /*07a4*/ 	.short	0x010a
        /*07a6*/ 	.byte	0x05
	.zero		1


	//   ....[106]....
        /*07a8*/ 	.word	0x00003fa0
        /*07ac*/ 	.word	0x000000ff
        /*07b0*/ 	.word	0x00000000
        /*07b4*/ 	.short	0x010a
        /*07b6*/ 	.byte	0x07
	.zero		1


	//   ....[107]....
        /*07b8*/ 	.word	0x00004420
        /*07bc*/ 	.word	0x00000000
        /*07c0*/ 	.word	0x00000160
        /*07c4*/ 	.short	0x010a
        /*07c6*/ 	.byte	0xff
	.zero		1


	//   ....[108]....
        /*07c8*/ 	.word	0x000044e0
        /*07cc*/ 	.word	0x00000000
        /*07d0*/ 	.word	0x00000000
        /*07d4*/ 	.short	0x0101
        /*07d6*/ 	.byte	0xff
	.zero		1


	//   ....[109]....
        /*07d8*/ 	.word	0x00004800
        /*07dc*/ 	.word	0x000000ff
        /*07e0*/ 	.word	0x00000158
        /*07e4*/ 	.short	0x010a
        /*07e6*/ 	.byte	0x07
	.zero		1


	//   ....[110]....
        /*07e8*/ 	.word	0x000049f0
        /*07ec*/ 	.word	0x000000ff
        /*07f0*/ 	.word	0x00000130
        /*07f4*/ 	.short	0x010a
        /*07f6*/ 	.byte	0x07
	.zero		1


	//   ....[111]....
        /*07f8*/ 	.word	0x00004b60
        /*07fc*/ 	.word	0x000000ff
        /*0800*/ 	.word	0x00000110
        /*0804*/ 	.short	0x010b
        /*0806*/ 	.byte	0x07
	.zero		1


	//   ....[112]....
        /*0808*/ 	.word	0x00004b70
        /*080c*/ 	.word	0x000000ff
        /*0810*/ 	.word	0x00000000
        /*0814*/ 	.short	0x0101
        /*0816*/ 	.byte	0x08
	.zero		1


	//   ....[113]....
        /*0818*/ 	.word	0x00004b90
        /*081c*/ 	.word	0x000000ff
        /*0820*/ 	.word	0x00000138
        /*0824*/ 	.short	0x010a
        /*0826*/ 	.byte	0x07
	.zero		1


	//   ....[114]....
        /*0828*/ 	.word	0x00004cf0
        /*082c*/ 	.word	0x000000ff
        /*0830*/ 	.word	0x00000118
        /*0834*/ 	.short	0x010b
        /*0836*/ 	.byte	0x07
	.zero		1


	//   ....[115]....
        /*0838*/ 	.word	0x00004d00
        /*083c*/ 	.word	0x000000ff
        /*0840*/ 	.word	0x00000000
        /*0844*/ 	.short	0x0101
        /*0846*/ 	.byte	0x08
	.zero		1


	//   ....[116]....
        /*0848*/ 	.word	0x00004d10
        /*084c*/ 	.word	0x000000ff
        /*0850*/ 	.word	0x00000140
        /*0854*/ 	.short	0x010a
        /*0856*/ 	.byte	0x07
	.zero		1


	//   ....[117]....
        /*0858*/ 	.word	0x00004eb0
        /*085c*/ 	.word	0x000000ff
        /*0860*/ 	.word	0x00000120
        /*0864*/ 	.short	0x010b
        /*0866*/ 	.byte	0x07
	.zero		1


	//   ....[118]....
        /*0868*/ 	.word	0x00004f20
        /*086c*/ 	.word	0x000000ff
        /*0870*/ 	.word	0x00000000
        /*0874*/ 	.short	0x0101
        /*0876*/ 	.byte	0x08
	.zero		1


	//   ....[119]....
        /*0878*/ 	.word	0x00004f50
        /*087c*/ 	.word	0x000000ff
        /*0880*/ 	.word	0x00000148
        /*0884*/ 	.short	0x010a
        /*0886*/ 	.byte	0x07
	.zero		1


	//   ....[120]....
        /*0888*/ 	.word	0x00005160
        /*088c*/ 	.word	0x000000ff
        /*0890*/ 	.word	0x00000128
        /*0894*/ 	.short	0x010b
        /*0896*/ 	.byte	0x07
	.zero		1


	//   ....[121]....
        /*0898*/ 	.word	0x00005180
        /*089c*/ 	.word	0x000000ff
        /*08a0*/ 	.word	0x00000000
        /*08a4*/ 	.short	0x0101
        /*08a6*/ 	.byte	0x0d
	.zero		1


	//   ....[122]....
        /*08a8*/ 	.word	0x000051b0
        /*08ac*/ 	.word	0x000000ff
        /*08b0*/ 	.word	0x00000130
        /*08b4*/ 	.short	0x010a
        /*08b6*/ 	.byte	0x07
	.zero		1


	//   ....[123]....
        /*08b8*/ 	.word	0x000051d0
        /*08bc*/ 	.word	0x000000ff
        /*08c0*/ 	.word	0x00000138
        /*08c4*/ 	.short	0x010a
        /*08c6*/ 	.byte	0x07
	.zero		1


	//   ....[124]....
        /*08c8*/ 	.word	0x000051f0
        /*08cc*/ 	.word	0x000000ff
        /*08d0*/ 	.word	0x00000140
        /*08d4*/ 	.short	0x010a
        /*08d6*/ 	.byte	0x07
	.zero		1


	//   ....[125]....
        /*08d8*/ 	.word	0x00005230
        /*08dc*/ 	.word	0x00000000
        /*08e0*/ 	.word	0x00000148
        /*08e4*/ 	.short	0x010a
        /*08e6*/ 	.byte	0xff
	.zero		1


	//   ....[126]....
        /*08e8*/ 	.word	0x00005590
        /*08ec*/ 	.word	0x00000000
        /*08f0*/ 	.word	0x00000160
        /*08f4*/ 	.short	0x010a
        /*08f6*/ 	.byte	0xff
	.zero		1


	//   ....[127]....
        /*08f8*/ 	.word	0x000056a0
        /*08fc*/ 	.word	0x00000000
        /*0900*/ 	.word	0x00000000
        /*0904*/ 	.short	0x0101
        /*0906*/ 	.byte	0xff
	.zero		1


	//   ....[128]....
        /*0908*/ 	.word	0x00006100
        /*090c*/ 	.word	0x000000ff
        /*0910*/ 	.word	0x00000110
        /*0914*/ 	.short	0x010a
        /*0916*/ 	.byte	0x30
	.zero		1


	//   ....[129]....
        /*0918*/ 	.word	0x00006170
        /*091c*/ 	.word	0x0000004f
        /*0920*/ 	.word	0x00000180
        /*0924*/ 	.short	0x010a
        /*0926*/ 	.byte	0xff
	.zero		1


	//   ....[130]....
        /*0928*/ 	.word	0x00006220
        /*092c*/ 	.word	0x000000ff
        /*0930*/ 	.word	0x00000110
        /*0934*/ 	.short	0x010a
        /*0936*/ 	.byte	0x30
	.zero		1


	//   ....[131]....
        /*0938*/ 	.word	0x00006300
        /*093c*/ 	.word	0x0000004f
        /*0940*/ 	.word	0x00000180
        /*0944*/ 	.short	0x010a
        /*0946*/ 	.byte	0xff
	.zero		1


	//   ....[132]....
        /*0948*/ 	.word	0x00006a30
        /*094c*/ 	.word	0x00000000
        /*0950*/ 	.word	0x00000000
        /*0954*/ 	.short	0x0101
        /*0956*/ 	.byte	0xff
	.zero		1


	//   ....[133]....
        /*0958*/ 	.word	0x00006a40
        /*095c*/ 	.word	0x00000003
        /*0960*/ 	.word	0x00000110
        /*0964*/ 	.short	0x010a
        /*0966*/ 	.byte	0xff
	.zero		1


	//   ....[134]....
        /*0968*/ 	.word	0x00006b00
        /*096c*/ 	.word	0x00000003
        /*0970*/ 	.word	0x00000110
        /*0974*/ 	.short	0x010a
        /*0976*/ 	.byte	0xff
	.zero		1


	//   ....[135]....
        /*0978*/ 	.word	0x000072b0
        /*097c*/ 	.word	0x00000026
        /*0980*/ 	.word	0x00000000
        /*0984*/ 	.short	0x0101
        /*0986*/ 	.byte	0xff
	.zero		1


	//   ....[136]....
        /*0988*/ 	.word	0x000072d0
        /*098c*/ 	.word	0x00000053
        /*0990*/ 	.word	0x00000110
        /*0994*/ 	.short	0x010a
        /*0996*/ 	.byte	0xff
	.zero		1


	//   ....[137]....
        /*0998*/ 	.word	0x00007380
        /*099c*/ 	.word	0x00000053
        /*09a0*/ 	.word	0x00000110
        /*09a4*/ 	.short	0x010a
        /*09a6*/ 	.byte	0xff
	.zero		1


	//   ....[138]....
        /*09a8*/ 	.word	0x00007b30
        /*09ac*/ 	.word	0x00000026
        /*09b0*/ 	.word	0x00000000
        /*09b4*/ 	.short	0x0101
        /*09b6*/ 	.byte	0xff
	.zero		1


	//   ....[139]....
        /*09b8*/ 	.word	0x00007b50
        /*09bc*/ 	.word	0x00000058
        /*09c0*/ 	.word	0x00000110
        /*09c4*/ 	.short	0x010a
        /*09c6*/ 	.byte	0xff
	.zero		1


	//   ....[140]....
        /*09c8*/ 	.word	0x00007c00
        /*09cc*/ 	.word	0x00000058
        /*09d0*/ 	.word	0x00000110
        /*09d4*/ 	.short	0x010a
        /*09d6*/ 	.byte	0xff
	.zero		1


	//   ....[141]....
        /*09d8*/ 	.word	0x00007f40
        /*09dc*/ 	.word	0x000000ff
        /*09e0*/ 	.word	0x00000000
        /*09e4*/ 	.short	0x0101
        /*09e6*/ 	.byte	0x05
	.zero		1


	//   ....[142]....
        /*09e8*/ 	.word	0x00008410
        /*09ec*/ 	.word	0x00000002
        /*09f0*/ 	.word	0x00000000
        /*09f4*/ 	.short	0x0101
        /*09f6*/ 	.byte	0xff
	.zero		1


	//   ....[143]....
        /*09f8*/ 	.word	0x00008680
        /*09fc*/ 	.word	0x000000ff
        /*0a00*/ 	.word	0x00000000
        /*0a04*/ 	.short	0x0101
        /*0a06*/ 	.byte	0x04
	.zero		1


	//   ....[144]....
        /*0a08*/ 	.word	0x000086a0
        /*0a0c*/ 	.word	0x00000003
        /*0a10*/ 	.word	0x000001d0
        /*0a14*/ 	.short	0x010a
        /*0a16*/ 	.byte	0xff
	.zero		1


	//   ....[145]....
        /*0a18*/ 	.word	0x00008700
        /*0a1c*/ 	.word	0x00000002
        /*0a20*/ 	.word	0x00000088
        /*0a24*/ 	.short	0x010a
        /*0a26*/ 	.byte	0xff
	.zero		1


	//   ....[146]....
        /*0a28*/ 	.word	0x00008760
        /*0a2c*/ 	.word	0x00000002
        /*0a30*/ 	.word	0x00000088
        /*0a34*/ 	.short	0x010a
        /*0a36*/ 	.byte	0xff
	.zero		1


	//   ....[147]....
        /*0a38*/ 	.word	0x000087b0
        /*0a3c*/ 	.word	0x00000002
        /*0a40*/ 	.word	0x00000160
        /*0a44*/ 	.short	0x010a
        /*0a46*/ 	.byte	0xff
	.zero		1


	//   ....[148]....
        /*0a48*/ 	.word	0x00008810
        /*0a4c*/ 	.word	0x00000000
        /*0a50*/ 	.word	0x00000000
        /*0a54*/ 	.short	0x010a
        /*0a56*/ 	.byte	0xff
	.zero		1


	//   ....[149]....
        /*0a58*/ 	.word	0x00008870
        /*0a5c*/ 	.word	0x00000000
        /*0a60*/ 	.word	0x00000000
        /*0a64*/ 	.short	0x010a
        /*0a66*/ 	.byte	0xff
	.zero		1


	//   ....[150]....
        /*0a68*/ 	.word	0x000088d0
        /*0a6c*/ 	.word	0x00000000
        /*0a70*/ 	.word	0x00000000
        /*0a74*/ 	.short	0x010a
        /*0a76*/ 	.byte	0xff
	.zero		1


	//   ....[151]....
        /*0a78*/ 	.word	0x00008930
        /*0a7c*/ 	.word	0x00000000
        /*0a80*/ 	.word	0x00000000
        /*0a84*/ 	.short	0x010a
        /*0a86*/ 	.byte	0xff
	.zero		1


	//   ....[152]....
        /*0a88*/ 	.word	0x00008990
        /*0a8c*/ 	.word	0x00000000
        /*0a90*/ 	.word	0x00000000
        /*0a94*/ 	.short	0x010a
        /*0a96*/ 	.byte	0xff
	.zero		1


	//   ....[153]....
        /*0a98*/ 	.word	0x000089f0
        /*0a9c*/ 	.word	0x00000000
        /*0aa0*/ 	.word	0x00000000
        /*0aa4*/ 	.short	0x010a
        /*0aa6*/ 	.byte	0xff
	.zero		1


	//   ....[154]....
        /*0aa8*/ 	.word	0x00008a50
        /*0aac*/ 	.word	0x00000000
        /*0ab0*/ 	.word	0x00000000
        /*0ab4*/ 	.short	0x010a
        /*0ab6*/ 	.byte	0xff
	.zero		1


	//   ....[155]....
        /*0ab8*/ 	.word	0x00008ab0
        /*0abc*/ 	.word	0x00000000
        /*0ac0*/ 	.word	0x00000000
        /*0ac4*/ 	.short	0x010a
        /*0ac6*/ 	.byte	0xff
	.zero		1


	//   ....[156]....
        /*0ac8*/ 	.word	0x00008b10
        /*0acc*/ 	.word	0x00000000
        /*0ad0*/ 	.word	0x00000000
        /*0ad4*/ 	.short	0x010a
        /*0ad6*/ 	.byte	0xff
	.zero		1


	//   ....[157]....
        /*0ad8*/ 	.word	0x00008b70
        /*0adc*/ 	.word	0x00000000
        /*0ae0*/ 	.word	0x00000000
        /*0ae4*/ 	.short	0x010a
        /*0ae6*/ 	.byte	0xff
	.zero		1


	//   ....[158]....
        /*0ae8*/ 	.word	0x00008bd0
        /*0aec*/ 	.word	0x00000000
        /*0af0*/ 	.word	0x00000000
        /*0af4*/ 	.short	0x010a
        /*0af6*/ 	.byte	0xff
	.zero		1


	//   ....[159]....
        /*0af8*/ 	.word	0x00008c30
        /*0afc*/ 	.word	0x00000000
        /*0b00*/ 	.word	0x00000000
        /*0b04*/ 	.short	0x010a
        /*0b06*/ 	.byte	0xff
	.zero		1


	//   ....[160]....
        /*0b08*/ 	.word	0x00008c90
        /*0b0c*/ 	.word	0x00000000
        /*0b10*/ 	.word	0x00000000
        /*0b14*/ 	.short	0x010a
        /*0b16*/ 	.byte	0xff
	.zero		1


	//   ....[161]....
        /*0b18*/ 	.word	0x00008cf0
        /*0b1c*/ 	.word	0x00000000
        /*0b20*/ 	.word	0x00000000
        /*0b24*/ 	.short	0x010a
        /*0b26*/ 	.byte	0xff
	.zero		1


	//   ....[162]....
        /*0b28*/ 	.word	0x00008d50
        /*0b2c*/ 	.word	0x00000000
        /*0b30*/ 	.word	0x00000000
        /*0b34*/ 	.short	0x010a
        /*0b36*/ 	.byte	0xff
	.zero		1


	//   ....[163]....
        /*0b38*/ 	.word	0x00008db0
        /*0b3c*/ 	.word	0x00000000
        /*0b40*/ 	.word	0x00000000
        /*0b44*/ 	.short	0x010a
        /*0b46*/ 	.byte	0xff
	.zero		1


	//   ....[164]....
        /*0b48*/ 	.word	0x00008e00
        /*0b4c*/ 	.word	0x00000000
        /*0b50*/ 	.word	0x000001c0
        /*0b54*/ 	.short	0x010a
        /*0b56*/ 	.byte	0xff
	.zero		1


	//   ....[165]....
        /*0b58*/ 	.word	0x00008e60
        /*0b5c*/ 	.word	0x00000000
        /*0b60*/ 	.word	0x00000170
        /*0b64*/ 	.short	0x010a
        /*0b66*/ 	.byte	0xff
	.zero		1


	//   ....[166]....
        /*0b68*/ 	.word	0x00008eb0
        /*0b6c*/ 	.word	0x00000000
        /*0b70*/ 	.word	0x00000160
        /*0b74*/ 	.short	0x010a
        /*0b76*/ 	.byte	0xff
	.zero		1


	//   ....[167]....
        /*0b78*/ 	.word	0x00008f10
        /*0b7c*/ 	.word	0x00000000
        /*0b80*/ 	.word	0x00000170
        /*0b84*/ 	.short	0x010a
        /*0b86*/ 	.byte	0xff
	.zero		1


	//   ....[168]....
        /*0b88*/ 	.word	0x00008f60
        /*0b8c*/ 	.word	0x00000000
        /*0b90*/ 	.word	0x00000160
        /*0b94*/ 	.short	0x010a
        /*0b96*/ 	.byte	0xff
	.zero		1


	//   ....[169]....
        /*0b98*/ 	.word	0x00008fc0
        /*0b9c*/ 	.word	0x00000003
        /*0ba0*/ 	.word	0x000001a0
        /*0ba4*/ 	.short	0x010a
        /*0ba6*/ 	.byte	0xff
	.zero		1


	//   ....[170]....
        /*0ba8*/ 	.word	0x00009020
        /*0bac*/ 	.word	0x00000000
        /*0bb0*/ 	.word	0x00000000
        /*0bb4*/ 	.short	0x010a
        /*0bb6*/ 	.byte	0xff
	.zero		1


	//   ....[171]....
        /*0bb8*/ 	.word	0x00009080
        /*0bbc*/ 	.word	0x00000000
        /*0bc0*/ 	.word	0x00000000
        /*0bc4*/ 	.short	0x010a
        /*0bc6*/ 	.byte	0xff
	.zero		1


	//   ....[172]....
        /*0bc8*/ 	.word	0x000090e0
        /*0bcc*/ 	.word	0x00000000
        /*0bd0*/ 	.word	0x00000000
        /*0bd4*/ 	.short	0x010a
        /*0bd6*/ 	.byte	0xff
	.zero		1


	//   ....[173]....
        /*0bd8*/ 	.word	0x00009140
        /*0bdc*/ 	.word	0x00000000
        /*0be0*/ 	.word	0x00000000
        /*0be4*/ 	.short	0x010a
        /*0be6*/ 	.byte	0xff
	.zero		1


	//   ....[174]....
        /*0be8*/ 	.word	0x000091a0
        /*0bec*/ 	.word	0x00000000
        /*0bf0*/ 	.word	0x00000000
        /*0bf4*/ 	.short	0x010a
        /*0bf6*/ 	.byte	0xff
	.zero		1


	//   ....[175]....
        /*0bf8*/ 	.word	0x000091f0
        /*0bfc*/ 	.word	0x00000000
        /*0c00*/ 	.word	0x00000160
        /*0c04*/ 	.short	0x010a
        /*0c06*/ 	.byte	0xff
	.zero		1


	//   ....[176]....
        /*0c08*/ 	.word	0x00009250
        /*0c0c*/ 	.word	0x00000000
        /*0c10*/ 	.word	0x00000158
        /*0c14*/ 	.short	0x010a
        /*0c16*/ 	.byte	0xff
	.zero		1


	//   ....[177]....
        /*0c18*/ 	.word	0x000092b0
        /*0c1c*/ 	.word	0x00000003
        /*0c20*/ 	.word	0x00000130
        /*0c24*/ 	.short	0x010a
        /*0c26*/ 	.byte	0xff
	.zero		1


	//   ....[178]....
        /*0c28*/ 	.word	0x00009310
        /*0c2c*/ 	.word	0x00000003
        /*0c30*/ 	.word	0x00000138
        /*0c34*/ 	.short	0x010a
        /*0c36*/ 	.byte	0xff
	.zero		1


	//   ....[179]....
        /*0c38*/ 	.word	0x00009370
        /*0c3c*/ 	.word	0x00000003
        /*0c40*/ 	.word	0x00000140
        /*0c44*/ 	.short	0x010a
        /*0c46*/ 	.byte	0xff
	.zero		1


	//   ....[180]....
        /*0c48*/ 	.word	0x000093d0
        /*0c4c*/ 	.word	0x00000003
        /*0c50*/ 	.word	0x00000148
        /*0c54*/ 	.short	0x010a
        /*0c56*/ 	.byte	0xff
	.zero		1


	//   ....[181]....
        /*0c58*/ 	.word	0x00009430
        /*0c5c*/ 	.word	0x00000000
        /*0c60*/ 	.word	0x00000130
        /*0c64*/ 	.short	0x010a
        /*0c66*/ 	.byte	0xff
	.zero		1


	//   ....[182]....
        /*0c68*/ 	.word	0x00009490
        /*0c6c*/ 	.word	0x00000000
        /*0c70*/ 	.word	0x00000138
        /*0c74*/ 	.short	0x010a
        /*0c76*/ 	.byte	0xff
	.zero		1


	//   ....[183]....
        /*0c78*/ 	.word	0x000094f0
        /*0c7c*/ 	.word	0x00000000
        /*0c80*/ 	.word	0x00000140
        /*0c84*/ 	.short	0x010a
        /*0c86*/ 	.byte	0xff
	.zero		1


	//   ....[184]....
        /*0c88*/ 	.word	0x00009540
        /*0c8c*/ 	.word	0x00000000
        /*0c90*/ 	.word	0x00000160
        /*0c94*/ 	.short	0x010a
        /*0c96*/ 	.byte	0xff
	.zero		1


	//   ....[185]....
        /*0c98*/ 	.word	0x000095a0
        /*0c9c*/ 	.word	0x00000002
        /*0ca0*/ 	.word	0x00000110
        /*0ca4*/ 	.short	0x010a
        /*0ca6*/ 	.byte	0xff
	.zero		1


	//   ....[186]....
        /*0ca8*/ 	.word	0x000095f0
        /*0cac*/ 	.word	0x0000004f
        /*0cb0*/ 	.word	0x00000180
        /*0cb4*/ 	.short	0x010a
        /*0cb6*/ 	.byte	0xff
	.zero		1


	//   ....[187]....
        /*0cb8*/ 	.word	0x00009640
        /*0cbc*/ 	.word	0x00000003
        /*0cc0*/ 	.word	0x00000110
        /*0cc4*/ 	.short	0x010a
        /*0cc6*/ 	.byte	0xff
	.zero		1


	//   ....[188]....
        /*0cc8*/ 	.word	0x00009690
        /*0ccc*/ 	.word	0x00000053
        /*0cd0*/ 	.word	0x00000110
        /*0cd4*/ 	.short	0x010a
        /*0cd6*/ 	.byte	0xff
	.zero		1


	//   ....[189]....
        /*0cd8*/ 	.word	0x000096e0
        /*0cdc*/ 	.word	0x00000058
        /*0ce0*/ 	.word	0x00000110
        /*0ce4*/ 	.short	0x010a
        /*0ce6*/ 	.byte	0xff
	.zero		1


	//----- nvinfo : EIATTR_NUM_MBARRIERS
	.align		4
.L_47:
        /*0ce8*/ 	.byte	0x03, 0x38
        /*0cea*/ 	.short	0x003c


	//----- nvinfo : EIATTR_EXIT_INSTR_OFFSETS
	.align		4
        /*0cec*/ 	.byte	0x04, 0x1c
        /*0cee*/ 	.short	(.L_49 - .L_48)


	//   ....[0]....
.L_48:
        /*0cf0*/ 	.word	0x00002e30


	//   ....[1]....
        /*0cf4*/ 	.word	0x00003320


	//   ....[2]....
        /*0cf8*/ 	.word	0x00003380


	//   ....[3]....
        /*0cfc*/ 	.word	0x00004200


	//   ....[4]....
        /*0d00*/ 	.word	0x00005260


	//   ....[5]....
        /*0d04*/ 	.word	0x000052a0


	//   ....[6]....
        /*0d08*/ 	.word	0x00008570


	//   ....[7]....
        /*0d0c*/ 	.word	0x000085f0


	//   ....[8]....
        /*0d10*/ 	.word	0x00008620


	//   ....[9]....
        /*0d14*/ 	.word	0x00008690


	//----- nvinfo : EIATTR_MAX_THREADS
	.align		4
.L_49:
        /*0d18*/ 	.byte	0x04, 0x05
        /*0d1a*/ 	.short	(.L_51 - .L_50)
.L_50:
        /*0d1c*/ 	.word	0x00000100
        /*0d20*/ 	.word	0x00000001
        /*0d24*/ 	.word	0x00000001


	//----- nvinfo : EIATTR_CRS_STACK_SIZE
	.align		4
.L_51:
        /*0d28*/ 	.byte	0x04, 0x1e
        /*0d2a*/ 	.short	(.L_53 - .L_52)
.L_52:
        /*0d2c*/ 	.word	0x00000000


	//----- nvinfo : EIATTR_CBANK_PARAM_SIZE
	.align		4
.L_53:
        /*0d30*/ 	.byte	0x03, 0x19
        /*0d32*/ 	.short	0x0800


	//----- nvinfo : EIATTR_PARAM_CBANK
	.align		4
        /*0d34*/ 	.byte	0x04, 0x0a
        /*0d36*/ 	.short	(.L_55 - .L_54)
	.align		4
.L_54:
        /*0d38*/ 	.word	index@(.nv.constant0._ZN7cutlass13device_kernelINS_4gemm6kernel13GemmUniversalIN4cute5tupleIJiiiiEEENS1_10collective13CollectiveMmaINS1_35MainloopSm100TmaUmmaWarpSpecializedILi17ELi2ELi4ENS5_IJNS4_1CILi1EEESB_SB_EEEEENS5_IJNSA_ILi64EEENSA_ILi128EEENSA_ILi32EEEEEENS_10bfloat16_tENS5_IJlSB_lEEESI_SJ_NS4_8TiledMMAINS4_8MMA_AtomIJNS4_20SM100_MMA_F16BF16_SSISI_SI_fLi64ELi128ELNS4_4UMMA5MajorE0ELSO_0ELNSN_7ScaleInE0ELSP_0EEEEEENS4_6LayoutISC_NS5_IJNSA_ILi0EEEST_ST_EEEEENS5_IJNS4_10UnderscoreESW_SW_EEEEENS4_13SM90_TMA_LOADENS4_14ComposedLayoutINS4_7SwizzleILi2ELi4ELi3EEENS4_18smem_ptr_flag_bitsILi16EEENSS_INS5_IJNSA_ILi8EEESG_EEENS5_IJSG_SB_EEEEEEEvNS4_8identityESZ_S19_vS1A_EENS_8epilogue10collective18CollectiveEpilogueINS1C_23Sm100TmaWarpSpecializedILi4ELi2ELi16ELb1ELb0EEEJSH_NS5_IJNSS_ISE_SB_EENSS_ISG_SB_EEEEESI_SJ_SI_SJ_NS1C_6fusion15FusionCallbacksIS1G_NS1K_17LinearCombinationISI_fSI_fLNS_15FloatRoundStyleE2EEESH_S1J_JEEENS4_5SM1004TMEM4LOAD26SM100_TMEM_LOAD_16dp256b4xESZ_S19_NS4_17SM75_U32x4_LDSM_NENS4_14SM90_TMA_STOREES19_NS4_17SM90_U32x4_STSM_NENS4_39AutoVectorizingCopyWithAssumedAlignmentILi128EEEEEEvvEEEEvNT_6ParamsE)
        /*0d3c*/ 	.short	0x0380
        /*0d3e*/ 	.short	0x0800


	//----- nvinfo : EIATTR_SW_WAR
	.align		4
.L_55:
        /*0d40*/ 	.byte	0x04, 0x36
        /*0d42*/ 	.short	(.L_57 - .L_56)
.L_56:
        /*0d44*/ 	.word	0x00000008
.L_57:


//--------------------- .nv.callgraph             --------------------------
	.section	.nv.callgraph,"",@"SHT_CUDA_CALLGRAPH"
	.align	4
	.sectionentsize	8
	.align		4
        /*0000*/ 	.word	0x00000000
	.align		4
        /*0004*/ 	.word	0xffffffff
	.align		4
        /*0008*/ 	.word	index@(_ZN7cutlass13device_kernelINS_4gemm6kernel13GemmUniversalIN4cute5tupleIJiiiiEEENS1_10collective13CollectiveMmaINS1_35MainloopSm100TmaUmmaWarpSpecializedILi17ELi2ELi4ENS5_IJNS4_1CILi1EEESB_SB_EEEEENS5_IJNSA_ILi64EEENSA_ILi128EEENSA_ILi32EEEEEENS_10bfloat16_tENS5_IJlSB_lEEESI_SJ_NS4_8TiledMMAINS4_8MMA_AtomIJNS4_20SM100_MMA_F16BF16_SSISI_SI_fLi64ELi128ELNS4_4UMMA5MajorE0ELSO_0ELNSN_7ScaleInE0ELSP_0EEEEEENS4_6LayoutISC_NS5_IJNSA_ILi0EEEST_ST_EEEEENS5_IJNS4_10UnderscoreESW_SW_EEEEENS4_13SM90_TMA_LOADENS4_14ComposedLayoutINS4_7SwizzleILi2ELi4ELi3EEENS4_18smem_ptr_flag_bitsILi16EEENSS_INS5_IJNSA_ILi8EEESG_EEENS5_IJSG_SB_EEEEEEEvNS4_8identityESZ_S19_vS1A_EENS_8epilogue10collective18CollectiveEpilogueINS1C_23Sm100TmaWarpSpecializedILi4ELi2ELi16ELb1ELb0EEEJSH_NS5_IJNSS_ISE_SB_EENSS_ISG_SB_EEEEESI_SJ_SI_SJ_NS1C_6fusion15FusionCallbacksIS1G_NS1K_17LinearCombinationISI_fSI_fLNS_15FloatRoundStyleE2EEESH_S1J_JEEENS4_5SM1004TMEM4LOAD26SM100_TMEM_LOAD_16dp256b4xESZ_S19_NS4_17SM75_U32x4_LDSM_NENS4_14SM90_TMA_STOREES19_NS4_17SM90_U32x4_STSM_NENS4_39AutoVectorizingCopyWithAssumedAlignmentILi128EEEEEEvvEEEEvNT_6ParamsE)
	.align		4
        /*000c*/ 	.word	index@(__assertfail)
	.align		4
        /*0010*/ 	.word	0x00000000
	.align		4
        /*0014*/ 	.word	0xfffffffe
	.align		4
        /*0018*/ 	.word	0x00000000
	.align		4
        /*001c*/ 	.word	0xfffffffd
	.align		4
        /*0020*/ 	.word	0x00000000
	.align		4
        /*0024*/ 	.word	0xfffffffc


//--------------------- .nv.constant4             --------------------------
	.section	.nv.constant4,"a",@progbits
	.align	8
	.align		8
.nv.constant4:
        /*0000*/ 	.dword	__assertfail
	.align		8
        /*0008*/ 	.dword	__unnamed_1
	.align		8
        /*0010*/ 	.dword	__unnamed_2
	.align		8
        /*0018*/ 	.dword	_ZN40_INTERNAL_3af4edb4_4_k_cu_3651d349_356284cuda3std3__45__cpo5beginE
	.align		8
        /*0020*/ 	.dword	_ZN40_INTERNAL_3af4edb4_4_k_cu_3651d349_356284cuda3std3__45__cpo3endE
	.align		8
        /*0028*/ 	.dword	_ZN40_INTERNAL_3af4edb4_4_k_cu_3651d349_356284cuda3std3__45__cpo6cbeginE
	.align		8
        /*0030*/ 	.dword	_ZN40_INTERNAL_3af4edb4_4_k_cu_3651d349_356284cuda3std3__45__cpo4cendE
	.align		8
        /*0038*/ 	.dword	_ZN40_INTERNAL_3af4edb4_4_k_cu_3651d349_356284cuda3std3__442_GLOBAL__N__3af4edb4_4_k_cu_3651d349_356286ignoreE
	.align		8
        /*0040*/ 	.dword	_ZN40_INTERNAL_3af4edb4_4_k_cu_3651d349_356284cuda3std3__419piecewise_constructE
	.align		8
        /*0048*/ 	.dword	_ZN40_INTERNAL_3af4edb4_4_k_cu_3651d349_356284cuda3std3__48in_placeE
	.align		8
        /*0050*/ 	.dword	_ZN40_INTERNAL_3af4edb4_4_k_cu_3651d349_356284cuda3std6ranges3__45__cpo4swapE
	.align		8
        /*0058*/ 	.dword	_ZN40_INTERNAL_3af4edb4_4_k_cu_3651d349_356284cuda3std6ranges3__45__cpo9iter_moveE
	.align		8
        /*0060*/ 	.dword	_ZN40_INTERNAL_3af4edb4_4_k_cu_3651d349_356284cute7productE
	.align		8
        /*0068*/ 	.dword	_ZN40_INTERNAL_3af4edb4_4_k_cu_3651d349_356284cute1_E
	.align		8
        /*0070*/ 	.dword	$str$25
	.align		8
        /*0078*/ 	.dword	$str$26
	.align		8
        /*0080*/ 	.dword	$str$27
	.align		8
        /*0088*/ 	.dword	$str$28


//--------------------- .text._ZN7cutlass13device_kernelINS_4gemm6kernel13GemmUniversalIN4cute5tupleIJiiiiEEENS1_10collective13CollectiveMmaINS1_35MainloopSm100TmaUmmaWarpSpecializedILi17ELi2ELi4ENS5_IJNS4_1CILi1EEESB_SB_EEEEENS5_IJNSA_ILi64EEENSA_ILi128EEENSA_ILi32EEEEEENS_10bfloat16_tENS5_IJlSB_lEEESI_SJ_NS4_8TiledMMAINS4_8MMA_AtomIJNS4_20SM100_MMA_F16BF16_SSISI_SI_fLi64ELi128ELNS4_4UMMA5MajorE0ELSO_0ELNSN_7ScaleInE0ELSP_0EEEEEENS4_6LayoutISC_NS5_IJNSA_ILi0EEEST_ST_EEEEENS5_IJNS4_10UnderscoreESW_SW_EEEEENS4_13SM90_TMA_LOADENS4_14ComposedLayoutINS4_7SwizzleILi2ELi4ELi3EEENS4_18smem_ptr_flag_bitsILi16EEENSS_INS5_IJNSA_ILi8EEESG_EEENS5_IJSG_SB_EEEEEEEvNS4_8identityESZ_S19_vS1A_EENS_8epilogue10collective18CollectiveEpilogueINS1C_23Sm100TmaWarpSpecializedILi4ELi2ELi16ELb1ELb0EEEJSH_NS5_IJNSS_ISE_SB_EENSS_ISG_SB_EEEEESI_SJ_SI_SJ_NS1C_6fusion15FusionCallbacksIS1G_NS1K_17LinearCombinationISI_fSI_fLNS_15FloatRoundStyleE2EEESH_S1J_JEEENS4_5SM1004TMEM4LOAD26SM100_TMEM_LOAD_16dp256b4xESZ_S19_NS4_17SM75_U32x4_LDSM_NENS4_14SM90_TMA_STOREES19_NS4_17SM90_U32x4_STSM_NENS4_39AutoVectorizingCopyWithAssumedAlignmentILi128EEEEEEvvEEEEvNT_6ParamsE --------------------------
	.section	.text._ZN7cutlass13device_kernelINS_4gemm6kernel13GemmUniversalIN4cute5tupleIJiiiiEEENS1_10collective13CollectiveMmaINS1_35MainloopSm100TmaUmmaWarpSpecializedILi17ELi2ELi4ENS5_IJNS4_1CILi1EEESB_SB_EEEEENS5_IJNSA_ILi64EEENSA_ILi128EEENSA_ILi32EEEEEENS_10bfloat16_tENS5_IJlSB_lEEESI_SJ_NS4_8TiledMMAINS4_8MMA_AtomIJNS4_20SM100_MMA_F16BF16_SSISI_SI_fLi64ELi128ELNS4_4UMMA5MajorE0ELSO_0ELNSN_7ScaleInE0ELSP_0EEEEEENS4_6LayoutISC_NS5_IJNSA_ILi0EEEST_ST_EEEEENS5_IJNS4_10UnderscoreESW_SW_EEEEENS4_13SM90_TMA_LOADENS4_14ComposedLayoutINS4_7SwizzleILi2ELi4ELi3EEENS4_18smem_ptr_flag_bitsILi16EEENSS_INS5_IJNSA_ILi8EEESG_EEENS5_IJSG_SB_EEEEEEEvNS4_8identityESZ_S19_vS1A_EENS_8epilogue10collective18CollectiveEpilogueINS1C_23Sm100TmaWarpSpecializedILi4ELi2ELi16ELb1ELb0EEEJSH_NS5_IJNSS_ISE_SB_EENSS_ISG_SB_EEEEESI_SJ_SI_SJ_NS1C_6fusion15FusionCallbacksIS1G_NS1K_17LinearCombinationISI_fSI_fLNS_15FloatRoundStyleE2EEESH_S1J_JEEENS4_5SM1004TMEM4LOAD26SM100_TMEM_LOAD_16dp256b4xESZ_S19_NS4_17SM75_U32x4_LDSM_NENS4_14SM90_TMA_STOREES19_NS4_17SM90_U32x4_STSM_NENS4_39AutoVectorizingCopyWithAssumedAlignmentILi128EEEEEEvvEEEEvNT_6ParamsE,"ax",@progbits
	.align	128
.text._ZN7cutlass13device_kernelINS_4gemm6kernel13GemmUniversalIN4cute5tupleIJiiiiEEENS1_10collective13CollectiveMmaINS1_35MainloopSm100TmaUmmaWarpSpecializedILi17ELi2ELi4ENS5_IJNS4_1CILi1EEESB_SB_EEEEENS5_IJNSA_ILi64EEENSA_ILi128EEENSA_ILi32EEEEEENS_10bfloat16_tENS5_IJlSB_lEEESI_SJ_NS4_8TiledMMAINS4_8MMA_AtomIJNS4_20SM100_MMA_F16BF16_SSISI_SI_fLi64ELi128ELNS4_4UMMA5MajorE0ELSO_0ELNSN_7ScaleInE0ELSP_0EEEEEENS4_6LayoutISC_NS5_IJNSA_ILi0EEEST_ST_EEEEENS5_IJNS4_10UnderscoreESW_SW_EEEEENS4_13SM90_TMA_LOADENS4_14ComposedLayoutINS4_7SwizzleILi2ELi4ELi3EEENS4_18smem_ptr_flag_bitsILi16EEENSS_INS5_IJNSA_ILi8EEESG_EEENS5_IJSG_SB_EEEEEEEvNS4_8identityESZ_S19_vS1A_EENS_8epilogue10collective18CollectiveEpilogueINS1C_23Sm100TmaWarpSpecializedILi4ELi2ELi16ELb1ELb0EEEJSH_NS5_IJNSS_ISE_SB_EENSS_ISG_SB_EEEEESI_SJ_SI_SJ_NS1C_6fusion15FusionCallbacksIS1G_NS1K_17LinearCombinationISI_fSI_fLNS_15FloatRoundStyleE2EEESH_S1J_JEEENS4_5SM1004TMEM4LOAD26SM100_TMEM_LOAD_16dp256b4xESZ_S19_NS4_17SM75_U32x4_LDSM_NENS4_14SM90_TMA_STOREES19_NS4_17SM90_U32x4_STSM_NENS4_39AutoVectorizingCopyWithAssumedAlignmentILi128EEEEEEvvEEEEvNT_6ParamsE:
        .type           _ZN7cutlass13device_kernelINS_4gemm6kernel13GemmUniversalIN4cute5tupleIJiiiiEEENS1_10collective13CollectiveMmaINS1_35MainloopSm100TmaUmmaWarpSpecializedILi17ELi2ELi4ENS5_IJNS4_1CILi1EEESB_SB_EEEEENS5_IJNSA_ILi64EEENSA_ILi128EEENSA_ILi32EEEEEENS_10bfloat16_tENS5_IJlSB_lEEESI_SJ_NS4_8TiledMMAINS4_8MMA_AtomIJNS4_20SM100_MMA_F16BF16_SSISI_SI_fLi64ELi128ELNS4_4UMMA5MajorE0ELSO_0ELNSN_7ScaleInE0ELSP_0EEEEEENS4_6LayoutISC_NS5_IJNSA_ILi0EEEST_ST_EEEEENS5_IJNS4_10UnderscoreESW_SW_EEEEENS4_13SM90_TMA_LOADENS4_14ComposedLayoutINS4_7SwizzleILi2ELi4ELi3EEENS4_18smem_ptr_flag_bitsILi16EEENSS_INS5_IJNSA_ILi8EEESG_EEENS5_IJSG_SB_EEEEEEEvNS4_8identityESZ_S19_vS1A_EENS_8epilogue10collective18CollectiveEpilogueINS1C_23Sm100TmaWarpSpecializedILi4ELi2ELi16ELb1ELb0EEEJSH_NS5_IJNSS_ISE_SB_EENSS_ISG_SB_EEEEESI_SJ_SI_SJ_NS1C_6fusion15FusionCallbacksIS1G_NS1K_17LinearCombinationISI_fSI_fLNS_15FloatRoundStyleE2EEESH_S1J_JEEENS4_5SM1004TMEM4LOAD26SM100_TMEM_LOAD_16dp256b4xESZ_S19_NS4_17SM75_U32x4_LDSM_NENS4_14SM90_TMA_STOREES19_NS4_17SM90_U32x4_STSM_NENS4_39AutoVectorizingCopyWithAssumedAlignmentILi128EEEEEEvvEEEEvNT_6ParamsE,@function
        .size           _ZN7cutlass13device_kernelINS_4gemm6kernel13GemmUniversalIN4cute5tupleIJiiiiEEENS1_10collective13CollectiveMmaINS1_35MainloopSm100TmaUmmaWarpSpecializedILi17ELi2ELi4ENS5_IJNS4_1CILi1EEESB_SB_EEEEENS5_IJNSA_ILi64EEENSA_ILi128EEENSA_ILi32EEEEEENS_10bfloat16_tENS5_IJlSB_lEEESI_SJ_NS4_8TiledMMAINS4_8MMA_AtomIJNS4_20SM100_MMA_F16BF16_SSISI_SI_fLi64ELi128ELNS4_4UMMA5MajorE0ELSO_0ELNSN_7ScaleInE0ELSP_0EEEEEENS4_6LayoutISC_NS5_IJNSA_ILi0EEEST_ST_EEEEENS5_IJNS4_10UnderscoreESW_SW_EEEEENS4_13SM90_TMA_LOADENS4_14ComposedLayoutINS4_7SwizzleILi2ELi4ELi3EEENS4_18smem_ptr_flag_bitsILi16EEENSS_INS5_IJNSA_ILi8EEESG_EEENS5_IJSG_SB_EEEEEEEvNS4_8identityESZ_S19_vS1A_EENS_8epilogue10collective18CollectiveEpilogueINS1C_23Sm100TmaWarpSpecializedILi4ELi2ELi16ELb1ELb0EEEJSH_NS5_IJNSS_ISE_SB_EENSS_ISG_SB_EEEEESI_SJ_SI_SJ_NS1C_6fusion15FusionCallbacksIS1G_NS1K_17LinearCombinationISI_fSI_fLNS_15FloatRoundStyleE2EEESH_S1J_JEEENS4_5SM1004TMEM4LOAD26SM100_TMEM_LOAD_16dp256b4xESZ_S19_NS4_17SM75_U32x4_LDSM_NENS4_14SM90_TMA_STOREES19_NS4_17SM90_U32x4_STSM_NENS4_39AutoVectorizingCopyWithAssumedAlignmentILi128EEEEEEvvEEEEvNT_6ParamsE,(.L_x_216 - _ZN7cutlass13device_kernelINS_4gemm6kernel13GemmUniversalIN4cute5tupleIJiiiiEEENS1_10collective13CollectiveMmaINS1_35MainloopSm100TmaUmmaWarpSpecializedILi17ELi2ELi4ENS5_IJNS4_1CILi1EEESB_SB_EEEEENS5_IJNSA_ILi64EEENSA_ILi128EEENSA_ILi32EEEEEENS_10bfloat16_tENS5_IJlSB_lEEESI_SJ_NS4_8TiledMMAINS4_8MMA_AtomIJNS4_20SM100_MMA_F16BF16_SSISI_SI_fLi64ELi128ELNS4_4UMMA5MajorE0ELSO_0ELNSN_7ScaleInE0ELSP_0EEEEEENS4_6LayoutISC_NS5_IJNSA_ILi0EEEST_ST_EEEEENS5_IJNS4_10UnderscoreESW_SW_EEEEENS4_13SM90_TMA_LOADENS4_14ComposedLayoutINS4_7SwizzleILi2ELi4ELi3EEENS4_18smem_ptr_flag_bitsILi16EEENSS_INS5_IJNSA_ILi8EEESG_EEENS5_IJSG_SB_EEEEEEEvNS4_8identityESZ_S19_vS1A_EENS_8epilogue10collective18CollectiveEpilogueINS1C_23Sm100TmaWarpSpecializedILi4ELi2ELi16ELb1ELb0EEEJSH_NS5_IJNSS_ISE_SB_EENSS_ISG_SB_EEEEESI_SJ_SI_SJ_NS1C_6fusion15FusionCallbacksIS1G_NS1K_17LinearCombinationISI_fSI_fLNS_15FloatRoundStyleE2EEESH_S1J_JEEENS4_5SM1004TMEM4LOAD26SM100_TMEM_LOAD_16dp256b4xESZ_S19_NS4_17SM75_U32x4_LDSM_NENS4_14SM90_TMA_STOREES19_NS4_17SM90_U32x4_STSM_NENS4_39AutoVectorizingCopyWithAssumedAlignmentILi128EEEEEEvvEEEEvNT_6ParamsE)
        .other          _ZN7cutlass13device_kernelINS_4gemm6kernel13GemmUniversalIN4cute5tupleIJiiiiEEENS1_10collective13CollectiveMmaINS1_35MainloopSm100TmaUmmaWarpSpecializedILi17ELi2ELi4ENS5_IJNS4_1CILi1EEESB_SB_EEEEENS5_IJNSA_ILi64EEENSA_ILi128EEENSA_ILi32EEEEEENS_10bfloat16_tENS5_IJlSB_lEEESI_SJ_NS4_8TiledMMAINS4_8MMA_AtomIJNS4_20SM100_MMA_F16BF16_SSISI_SI_fLi64ELi128ELNS4_4UMMA5MajorE0ELSO_0ELNSN_7ScaleInE0ELSP_0EEEEEENS4_6LayoutISC_NS5_IJNSA_ILi0EEEST_ST_EEEEENS5_IJNS4_10UnderscoreESW_SW_EEEEENS4_13SM90_TMA_LOADENS4_14ComposedLayoutINS4_7SwizzleILi2ELi4ELi3EEENS4_18smem_ptr_flag_bitsILi16EEENSS_INS5_IJNSA_ILi8EEESG_EEENS5_IJSG_SB_EEEEEEEvNS4_8identityESZ_S19_vS1A_EENS_8epilogue10collective18CollectiveEpilogueINS1C_23Sm100TmaWarpSpecializedILi4ELi2ELi16ELb1ELb0EEEJSH_NS5_IJNSS_ISE_SB_EENSS_ISG_SB_EEEEESI_SJ_SI_SJ_NS1C_6fusion15FusionCallbacksIS1G_NS1K_17LinearCombinationISI_fSI_fLNS_15FloatRoundStyleE2EEESH_S1J_JEEENS4_5SM1004TMEM4LOAD26SM100_TMEM_LOAD_16dp256b4xESZ_S19_NS4_17SM75_U32x4_LDSM_NENS4_14SM90_TMA_STOREES19_NS4_17SM90_U32x4_STSM_NENS4_39AutoVectorizingCopyWithAssumedAlignmentILi128EEEEEEvvEEEEvNT_6ParamsE,@"STO_CUDA_ENTRY STV_DEFAULT"
_ZN7cutlass13device_kernelINS_4gemm6kernel13GemmUniversalIN4cute5tupleIJiiiiEEENS1_10collective13CollectiveMmaINS1_35MainloopSm100TmaUmmaWarpSpecializedILi17ELi2ELi4ENS5_IJNS4_1CILi1EEESB_SB_EEEEENS5_IJNSA_ILi64EEENSA_ILi128EEENSA_ILi32EEEEEENS_10bfloat16_tENS5_IJlSB_lEEESI_SJ_NS4_8TiledMMAINS4_8MMA_AtomIJNS4_20SM100_MMA_F16BF16_SSISI_SI_fLi64ELi128ELNS4_4UMMA5MajorE0ELSO_0ELNSN_7ScaleInE0ELSP_0EEEEEENS4_6LayoutISC_NS5_IJNSA_ILi0EEEST_ST_EEEEENS5_IJNS4_10UnderscoreESW_SW_EEEEENS4_13SM90_TMA_LOADENS4_14ComposedLayoutINS4_7SwizzleILi2ELi4ELi3EEENS4_18smem_ptr_flag_bitsILi16EEENSS_INS5_IJNSA_ILi8EEESG_EEENS5_IJSG_SB_EEEEEEEvNS4_8identityESZ_S19_vS1A_EENS_8epilogue10collective18CollectiveEpilogueINS1C_23Sm100TmaWarpSpecializedILi4ELi2ELi16ELb1ELb0EEEJSH_NS5_IJNSS_ISE_SB_EENSS_ISG_SB_EEEEESI_SJ_SI_SJ_NS1C_6fusion15FusionCallbacksIS1G_NS1K_17LinearCombinationISI_fSI_fLNS_15FloatRoundStyleE2EEESH_S1J_JEEENS4_5SM1004TMEM4LOAD26SM100_TMEM_LOAD_16dp256b4xESZ_S19_NS4_17SM75_U32x4_LDSM_NENS4_14SM90_TMA_STOREES19_NS4_17SM90_U32x4_STSM_NENS4_39AutoVectorizingCopyWithAssumedAlignmentILi128EEEEEEvvEEEEvNT_6ParamsE:
[----:B------:R-:W1:Y:S01]  /*0000*/  LDC R1, c[0x0][0x37c] ;  /* 0x0000df00ff017b82 */ /* 0x000e620000000800 */
[----:B------:R-:W2:Y:S01]  /*0010*/  S2R R72, SR_TID.X ;  /* 0x0000000000487919 */ /* 0x000ea20000002100 */
[----:B------:R-:W3:Y:S01]  /*0020*/  LDCU.64 UR4, c[0x0][0x890] ;  /* 0x00011200ff0477ac */ /* 0x000ee20008000a00 */
[----:B------:R-:W-:Y:S02]  /*0030*/  PRMT R59, RZ, 0x7610, R59 ;  /* 0x00007610ff3b7816 */ /* 0x000fe4000000003b */
[----:B------:R-:W-:Y:S01]  /*0040*/  ELECT P5, URZ, PT ;  /* 0x0000000000ff782f */ /* 0x000fe200038a0000 */
[----:B------:R-:W4:Y:S01]  /*0050*/  LDCU.64 UR46, c[0x0][0x358] ;  /* 0x00006b00ff2e77ac */ /* 0x000f220008000a00 */
[----:B---3--:R-:W-:-:S04]  /*0060*/  UISETP.NE.U32.AND UP0, UPT, UR4, URZ, UPT ;  /* 0x000000ff0400728c */ /* 0x008fc8000bf05070 */
[----:B------:R-:W-:Y:S01]  /*0070*/  UISETP.NE.AND.EX UP0, UPT, UR5, URZ, UPT, UP0 ;  /* 0x000000ff0500728c */ /* 0x000fe2000bf05300 */
[----:B--2---:R-:W-:-:S05]  /*0080*/  SHF.R.U32.HI R65, RZ, 0x5, R72 ;  /* 0x00000005ff417819 */ /* 0x004fca0000011648 */
[----:B------:R-:W2:Y:S02]  /*0090*/  SHFL.IDX PT, R0, R65, RZ, 0x1f ;  /* 0x00001fff41007589 */ /* 0x000ea400000e0000 */
[----:B--2---:R-:W-:Y:S01]  /*00a0*/  R2UR UR8, R0 ;  /* 0x00000000000872ca */ /* 0x004fe200000e0000 */
[----:B-1--4-:R-:W-:-:S14]  /*00b0*/  BRA.U UP0, `(.L_x_0) ;  /* 0x00000001002c7547 */ /* 0x012fdc000b800000 */
[----:B------:R-:W1:Y:S02]  /*00c0*/  LDCU.64 UR6, c[0x0][0x888] ;  /* 0x00011100ff0677ac */ /* 0x000e640008000a00 */
[----:B-1----:R-:W-:-:S04]  /*00d0*/  UISETP.NE.U32.AND UP0, UPT, UR6, URZ, UPT ;  /* 0x000000ff0600728c */ /* 0x002fc8000bf05070 */
[----:B------:R-:W-:-:S09]  /*00e0*/  UISETP.NE.AND.EX UP0, UPT, UR7, URZ, UPT, UP0 ;  /* 0x000000ff0700728c */ /* 0x000fd2000bf05300 */
[----:B------:R-:W-:Y:S05]  /*00f0*/  BRA.U !UP0, `(.L_x_1) ;  /* 0x0000000108107547 */ /* 0x000fea000b800000 */
[----:B------:R-:W1:Y:S02]  /*0100*/  LDC.64 R2, c[0x0][0x888] ;  /* 0x00022200ff027b82 */ /* 0x000e640000000a00 */
[----:B-1----:R1:W5:Y:S01]  /*0110*/  LDG.E R35, desc[UR46][R2.64] ;  /* 0x0000002e02237981 */ /* 0x002362000c1e1900 */
[----:B------:R-:W-:Y:S01]  /*0120*/  HFMA2 R59, -RZ, RZ, 0, 5.9604644775390625e-08 ;  /* 0x00000001ff3b7431 */ /* 0x000fe200000001ff */
[----:B------:R-:W-:Y:S05]  /*0130*/  BRA `(.L_x_0) ;  /* 0x00000000000c7947 */ /* 0x000fea0003800000 */
.L_x_1:
[----:B------:R-:W1:Y:S01]  /*0140*/  LDCU UR6, c[0x0][0x880] ;  /* 0x00011000ff0677ac */ /* 0x000e620008000800 */
[----:B------:R-:W-:Y:S01]  /*0150*/  HFMA2 R59, -RZ, RZ, 0, 5.9604644775390625e-08 ;  /* 0x00000001ff3b7431 */ /* 0x000fe200000001ff */
[----:B-1----:R-:W-:-:S07]  /*0160*/  MOV R35, UR6 ;  /* 0x0000000600237c02 */ /* 0x002fce0008000f00 */
.L_x_0:
[----:B------:R-:W2:Y:S02]  /*0170*/  LDCU.64 UR6, c[0x0][0x8b0] ;  /* 0x00011600ff0677ac */ /* 0x000ea40008000a00 */
[----:B--2---:R-:W-:-:S04]  /*0180*/  UISETP.NE.U32.AND UP0, UPT, UR6, URZ, UPT ;  /* 0x000000ff0600728c */ /* 0x004fc8000bf05070 */
[----:B------:R-:W-:-:S09]  /*0190*/  UISETP.NE.AND.EX UP0, UPT, UR7, URZ, UPT, UP0 ;  /* 0x000000ff0700728c */ /* 0x000fd2000bf05300 */
[----:B------:R-:W-:Y:S05]  /*01a0*/  BRA.U UP0, `(.L_x_2) ;  /* 0x0000000100247547 */ /* 0x000fea000b800000 */
[----:B------:R-:W2:Y:S02]  /*01b0*/  LDCU.64 UR6, c[0x0][0x8a8] ;  /* 0x00011500ff0677ac */ /* 0x000ea40008000a00 */
[----:B--2---:R-:W-:-:S04]  /*01c0*/  UISETP.NE.U32.AND UP0, UPT, UR6, URZ, UPT ;  /* 0x000000ff0600728c */ /* 0x004fc8000bf05070 */
[----:B------:R-:W-:-:S09]  /*01d0*/  UISETP.NE.AND.EX UP0, UPT, UR7, URZ, UPT, UP0 ;  /* 0x000000ff0700728c */ /* 0x000fd2000bf05300 */
[----:B------:R-:W-:Y:S05]  /*01e0*/  BRA.U !UP0, `(.L_x_3) ;  /* 0x00000001080c7547 */ /* 0x000fea000b800000 */
[----:B-1----:R-:W1:Y:S02]  /*01f0*/  LDC.64 R2, c[0x0][0x8a8] ;  /* 0x00022a00ff027b82 */ /* 0x002e640000000a00 */
[----:B-1----:R2:W5:Y:S01]  /*0200*/  LDG.E R33, desc[UR46][R2.64] ;  /* 0x0000002e02217981 */ /* 0x002562000c1e1900 */
[----:B------:R-:W-:Y:S05]  /*0210*/  BRA `(.L_x_2) ;  /* 0x0000000000087947 */ /* 0x000fea0003800000 */
.L_x_3:
[----:B------:R-:W2:Y:S02]  /*0220*/  LDCU UR6, c[0x0][0x8a0] ;  /* 0x00011400ff0677ac */ /* 0x000ea40008000800 */
[----:B--2---:R-:W-:Y:S02]  /*0230*/  MOV R33, UR6 ;  /* 0x0000000600217c02 */ /* 0x004fe40008000f00 */
.L_x_2:
[----:B------:R-:W-:Y:S01]  /*0240*/  IMAD.U32 R0, RZ, RZ, UR8 ;  /* 0x00000008ff007e24 */ /* 0x000fe2000f8e00ff */
[----:B------:R-:W-:Y:S04]  /*0250*/  BSSY.RECONVERGENT B0, `(.L_x_4) ;  /* 0x000000c000007945 */ /* 0x000fe80003800200 */
[C---:B------:R-:W-:Y:S02]  /*0260*/  ISETP.NE.OR P1, PT, R0.reuse, 0x1, !P5 ;  /* 0x000000010000780c */ /* 0x040fe40006f25670 */
[----:B------:R-:W-:-:S11]  /*0270*/  ISETP.NE.OR P0, PT, R0, 0x3, !P5 ;  /* 0x000000030000780c */ /* 0x000fd60006f05670 */
[----:B------:R-:W-:Y:S05]  /*0280*/  @P1 BRA `(.L_x_5) ;  /* 0x0000000000201947 */ /* 0x000fea0003800000 */
[----:B------:R-:W3:Y:S02]  /*0290*/  LDCU.64 UR6, c[0x0][0x348] ;  /* 0x00006900ff0677ac */ /* 0x000ee40008000a00 */
[----:B---3--:R-:W-:Y:S02]  /*02a0*/  UIADD3 UR10, UP1, UPT, UR6, 0x80, URZ ;  /* 0x00000080060a7890 */ /* 0x008fe4000ff3e0ff */
[----:B------:R-:W-:Y:S02]  /*02b0*/  UIADD3 UR6, UP0, UPT, UR6, 0x180, URZ ;  /* 0x0000018006067890 */ /* 0x000fe4000ff1e0ff */
[----:B------:R-:W-:Y:S02]  /*02c0*/  UIADD3.X UR11, UPT, UPT, URZ, UR7, URZ, UP1, !UPT ;  /* 0x00000007ff0b7290 */ /* 0x000fe40008ffe4ff */
[----:B------:R-:W-:-:S07]  /*02d0*/  UIADD3.X UR7, UPT, UPT, URZ, UR7, URZ, UP0, !UPT ;  /* 0x00000007ff077290 */ /* 0x000fce00087fe4ff */
[----:B------:R3:W-:Y:S02]  /*02e0*/  UTMACCTL.PF [UR10] ;  /* 0x000000000a0079b9 */ /* 0x0007e40008040000 */
[----:B------:R3:W-:Y:S02]  /*02f0*/  UTMACCTL.PF [UR6] ;  /* 0x00000000060079b9 */ /* 0x0007e40008040000 */
[----:B---3--:R-:W-:Y:S01]  /*0300*/  NOP ;  /* 0x0000000000007918 */ /* 0x008fe20000000000 */
.L_x_5:
[----:B------:R-:W-:Y:S05]  /*0310*/  BSYNC.RECONVERGENT B0 ;  /* 0x0000000000007941 */ /* 0x000fea0003800200 */
.L_x_4:
[----:B------:R-:W-:Y:S04]  /*0320*/  BSSY.RECONVERGENT B0, `(.L_x_6) ;  /* 0x000000a000007945 */ /* 0x000fe80003800200 */
        /* <DEDUP_REMOVED lines=9> */
.L_x_7:
[----:B------:R-:W-:Y:S05]  /*03c0*/  BSYNC.RECONVERGENT B0 ;  /* 0x0000000000007941 */ /* 0x000fea0003800200 */
.L_x_6:
[----:B------:R-:W3:Y:S01]  /*03d0*/  LDCU.64 UR6, c[0x0][0x888] ;  /* 0x00011100ff0677ac */ /* 0x000ee20008000a00 */
[----:B------:R-:W-:Y:S02]  /*03e0*/  UISETP.EQ.U32.AND UP1, UPT, UR4, URZ, UPT ;  /* 0x000000ff0400728c */ /* 0x000fe4000bf22070 */
[----:B------:R-:W-:Y:S02]  /*03f0*/  UPLOP3.LUT UP2, UPT, UPT, UPT, UPT, 0x80, 0x8 ;  /* 0x000000000008789c */ /* 0x000fe40003f4f070 */
[----:B---3--:R-:W-:-:S04]  /*0400*/  UISETP.NE.U32.AND UP0, UPT, UR6, URZ, UPT ;  /* 0x000000ff0600728c */ /* 0x008fc8000bf05070 */
[----:B------:R-:W-:-:S04]  /*0410*/  UISETP.NE.AND.EX UP0, UPT, UR7, URZ, UPT, UP0 ;  /* 0x000000ff0700728c */ /* 0x000fc8000bf05300 */
[----:B------:R-:W-:-:S04]  /*0420*/  UISETP.EQ.OR.EX UP3, UPT, UR5, URZ, !UP0, UP1 ;  /* 0x000000ff0500728c */ /* 0x000fc8000c762710 */
[----:B------:R-:W-:-:S05]  /*0430*/  UP2UR UR50, UPR, URZ, 0x8 ;  /* 0x00000008ff327883 */ /* 0x000fca0008000000 */
[----:B------:R-:W-:Y:S07]  /*0440*/  BRA.U !UP3, `(.L_x_8) ;  /* 0x000000010b207547 */ /* 0x000fee000b800000 */
[----:B------:R-:W-:Y:S01]  /*0450*/  UISETP.NE.U32.AND UP2, UPT, UR4, URZ, UPT ;  /* 0x000000ff0400728c */ /* 0x000fe2000bf45070 */
[----:B-----5:R-:W-:Y:S01]  /*0460*/  FSETP.NEU.AND P0, PT, R35, RZ, PT ;  /* 0x000000ff2300720b */ /* 0x020fe20003f0d000 */
[----:B------:R-:W-:Y:S02]  /*0470*/  USEL UR4, URZ, 0xffffffff, UP0 ;  /* 0xffffffffff047887 */ /* 0x000fe40008000000 */
[----:B------:R-:W-:-:S10]  /*0480*/  UISETP.NE.AND.EX UP2, UPT, UR5, URZ, UPT, UP2 ;  /* 0x000000ff0500728c */ /* 0x000fd4000bf45320 */
[----:B------:R-:W-:Y:S01]  /*0490*/  VOTEU.ANY UP1, P0 ;  /* 0x0000000000ff7886 */ /* 0x000fe20000020100 */
[----:B------:R-:W-:-:S04]  /*04a0*/  @!UP2 USEL UR4, URZ, 0xffffffff, UP1 ;  /* 0xffffffffff04a887 */ /* 0x000fc80008800000 */
[----:B------:R-:W-:-:S04]  /*04b0*/  ULOP3.LUT UR4, UR4, 0x1, URZ, 0xc0, !UPT ;  /* 0x0000000104047892 */ /* 0x000fc8000f8ec0ff */
[----:B------:R-:W-:-:S11]  /*04c0*/  UISETP.NE.U32.AND UP2, UPT, UR4, 0x1, UPT ;  /* 0x000000010400788c */ /* 0x000fd6000bf45070 */
.L_x_8:
[----:B-12---:R-:W1:Y:S01]  /*04d0*/  SHFL.IDX PT, R2, R65, RZ, 0x1f ;  /* 0x00001fff41027589 */ /* 0x006e6200000e0000 */
[----:B------:R-:W-:-:S04]  /*04e0*/  UISETP.NE.AND UP1, UPT, UR8, 0x2, UPT ;  /* 0x000000020800788c */ /* 0x000fc8000bf25270 */
[----:B------:R-:W-:Y:S01]  /*04f0*/  USEL UR6, URZ, 0x1, UP1 ;  /* 0x00000001ff067887 */ /* 0x000fe20008800000 */
[----:B-1----:R-:W-:-:S13]  /*0500*/  ISETP.NE.AND P0, PT, R2, RZ, PT ;  /* 0x000000ff0200720c */ /* 0x002fda0003f05270 */
[----:B------:R-:W-:Y:S05]  /*0510*/  @P0 BRA `(.L_x_9) ;  /* 0x0000000000bc0947 */ /* 0x000fea0003800000 */
[----:B------:R-:W-:Y:S01]  /*0520*/  ELECT P0, URZ, PT ;  /* 0x0000000000ff782f */ /* 0x000fe20003800000 */
[----:B------:R-:W-:-:S12]  /*0530*/  BSSY.RECONVERGENT B0, `(.L_x_9) ;  /* 0x000002d000007945 */ /* 0x000fd80003800200 */
[----:B------:R-:W-:Y:S05]  /*0540*/  @!P0 BRA `(.L_x_10) ;  /* 0x0000000000ac8947 */ /* 0x000fea0003800000 */
[----:B------:R-:W1:Y:S01]  /*0550*/  S2UR UR5, SR_CgaCtaId ;  /* 0x00000000000579c3 */ /* 0x000e620000008800 */
[----:B------:R-:W-:Y:S01]  /*0560*/  UMOV UR7, 0x400 ;  /* 0x0000040000077882 */ /* 0x000fe20000000000 */
[----:B------:R-:W-:Y:S02]  /*0570*/  UMOV UR4, 0x1 ;  /* 0x0000000100047882 */ /* 0x000fe40000000000 */
[----:B------:R-:W-:-:S04]  /*0580*/  UIADD3 UR10, UPT, UPT, -UR4, 0x100000, URZ ;  /* 0x00100000040a7890 */ /* 0x000fc8000fffe1ff */
[----:B------:R-:W-:Y:S02]  /*0590*/  USHF.L.U32 UR11, UR10, 0xb, URZ ;  /* 0x0000000b0a0b7899 */ /* 0x000fe400080006ff */
[----:B------:R-:W-:Y:S02]  /*05a0*/  USHF.L.U32 UR10, UR10, 0x1, URZ ;  /* 0x000000010a0a7899 */ /* 0x000fe400080006ff */
[----:B-1----:R-:W-:Y:S01]  /*05b0*/  ULEA UR5, UR5, UR7, 0x18 ;  /* 0x0000000705057291 */ /* 0x002fe2000f8ec0ff */
[----:B------:R-:W1:Y:S11]  /*05c0*/  FENCE.VIEW.ASYNC.S ;  /* 0x00000000000073c6 */ /* 0x000e760000000000 */
[----:B-1----:R1:W2:Y:S01]  /*05d0*/  SYNCS.EXCH.64 URZ, [UR5], UR10 ;  /* 0x0000000a05ff75b2 */ /* 0x0022a20008000100 */
[----:B------:R1:W3:Y:S01]  /*05e0*/  SYNCS.EXCH.64 URZ, [UR5+0x88], UR10 ;  /* 0x0000880a05ff75b2 */ /* 0x0002e20008000100 */
[----:B------:R1:W4:Y:S01]  /*05f0*/  SYNCS.EXCH.64 URZ, [UR5+0x8], UR10 ;  /* 0x0000080a05ff75b2 */ /* 0x0003220008000100 */
[----:B------:R1:W1:Y:S01]  /*0600*/  SYNCS.EXCH.64 URZ, [UR5+0x90], UR10 ;  /* 0x0000900a05ff75b2 */ /* 0x0002620008000100 */
        /* <DEDUP_REMOVED lines=30> */
[----:B--234-:R-:W-:Y:S01]  /*07f0*/  NOP ;  /* 0x0000000000007918 */ /* 0x01cfe20000000000 */
.L_x_10:
[----:B-1----:R-:W-:Y:S05]  /*0800*/  BSYNC.RECONVERGENT B0 ;  /* 0x0000000000007941 */ /* 0x002fea0003800200 */
.L_x_9:
[----:B------:R-:W1:Y:S01]  /*0810*/  SHFL.IDX PT, R2, R65, RZ, 0x1f ;  /* 0x00001fff41027589 */ /* 0x000e6200000e0000 */
[----:B------:R-:W-:Y:S01]  /*0820*/  NOP ;  /* 0x0000000000007918 */ /* 0x000fe20000000000 */
[----:B-1----:R-:W-:-:S13]  /*0830*/  ISETP.NE.AND P0, PT, R2, 0x1, PT ;  /* 0x000000010200780c */ /* 0x002fda0003f05270 */
[----:B------:R-:W-:Y:S05]  /*0840*/  @P0 BRA `(.L_x_11) ;  /* 0x0000000000580947 */ /* 0x000fea0003800000 */
[----:B------:R-:W1:Y:S01]  /*0850*/  S2UR UR7, SR_CgaCtaId ;  /* 0x00000000000779c3 */ /* 0x000e620000008800 */
[----:B------:R-:W-:Y:S01]  /*0860*/  UMOV UR9, 0x400 ;  /* 0x0000040000097882 */ /* 0x000fe20000000000 */
[----:B------:R-:W-:Y:S01]  /*0870*/  UMOV UR5, 0x20 ;  /* 0x0000002000057882 */ /* 0x000fe20000000000 */
[----:B------:R-:W-:Y:S01]  /*0880*/  UMOV UR4, 0x80 ;  /* 0x0000008000047882 */ /* 0x000fe20000000000 */
[----:B------:R-:W-:-:S04]  /*0890*/  UIADD3 UR10, UPT, UPT, -UR5, 0x100000, URZ ;  /* 0x00100000050a7890 */ /* 0x000fc8000fffe1ff */
[----:B------:R-:W-:Y:S02]  /*08a0*/  USHF.L.U32 UR11, UR10, 0xb, URZ ;  /* 0x0000000b0a0b7899 */ /* 0x000fe400080006ff */
[----:B------:R-:W-:Y:S02]  /*08b0*/  USHF.L.U32 UR10, UR10, 0x1, URZ ;  /* 0x000000010a0a7899 */ /* 0x000fe400080006ff */
[----:B------:R-:W-:-:S04]  /*08c0*/  UIADD3 UR4, UPT, UPT, -UR4, 0x100000, URZ ;  /* 0x0010000004047890 */ /* 0x000fc8000fffe1ff */
[----:B------:R-:W-:Y:S02]  /*08d0*/  USHF.L.U32 UR5, UR4, 0xb, URZ ;  /* 0x0000000b04057899 */ /* 0x000fe400080006ff */
[----:B------:R-:W-:Y:S01]  /*08e0*/  USHF.L.U32 UR4, UR4, 0x1, URZ ;  /* 0x0000000104047899 */ /* 0x000fe200080006ff */
[----:B------:R-:W-:Y:S01]  /*08f0*/  ELECT P0, URZ, PT ;  /* 0x0000000000ff782f */ /* 0x000fe20003800000 */
[----:B-1----:R-:W-:Y:S01]  /*0900*/  ULEA UR7, UR7, UR9, 0x18 ;  /* 0x0000000907077291 */ /* 0x002fe2000f8ec0ff */
[----:B------:R-:W1:Y:S11]  /*0910*/  FENCE.VIEW.ASYNC.S ;  /* 0x00000000000073c6 */ /* 0x000e760000000000 */
[----:B-1----:R1:W2:Y:S01]  /*0920*/  SYNCS.EXCH.64 URZ, [UR7+0x110], UR10 ;  /* 0x0001100a07ff75b2 */ /* 0x0022a20008000100 */
[----:B------:R1:W3:Y:S01]  /*0930*/  SYNCS.EXCH.64 URZ, [UR7+0x130], UR4 ;  /* 0x0001300407ff75b2 */ /* 0x0002e20008000100 */
[----:B------:R1:W4:Y:S01]  /*0940*/  SYNCS.EXCH.64 URZ, [UR7+0x118], UR10 ;  /* 0x0001180a07ff75b2 */ /* 0x0003220008000100 */
[----:B------:R1:W1:Y:S01]  /*0950*/  SYNCS.EXCH.64 URZ, [UR7+0x138], UR4 ;  /* 0x0001380407ff75b2 */ /* 0x0002620008000100 */
[----:B------:R1:W1:Y:S01]  /*0960*/  SYNCS.EXCH.64 URZ, [UR7+0x120], UR10 ;  /* 0x0001200a07ff75b2 */ /* 0x0002620008000100 */
[----:B------:R1:W1:Y:S01]  /*0970*/  SYNCS.EXCH.64 URZ, [UR7+0x140], UR4 ;  /* 0x0001400407ff75b2 */ /* 0x0002620008000100 */
[----:B------:R1:W1:Y:S01]  /*0980*/  SYNCS.EXCH.64 URZ, [UR7+0x128], UR10 ;  /* 0x0001280a07ff75b2 */ /* 0x0002620008000100 */
[----:B------:R1:W1:Y:S01]  /*0990*/  SYNCS.EXCH.64 URZ, [UR7+0x148], UR4 ;  /* 0x0001480407ff75b2 */ /* 0x0002620008000100 */
[----:B------:R-:W-:Y:S01]  /*09a0*/  NOP ;  /* 0x0000000000007918 */ /* 0x000fe20000000000 */
.L_x_11:
[----:B------:R-:W2:Y:S01]  /*09b0*/  SHFL.IDX PT, R2, R65, RZ, 0x1f ;  /* 0x00001fff41027589 */ /* 0x000ea200000e0000 */
[----:B------:R-:W-:Y:S01]  /*09c0*/  NOP ;  /* 0x0000000000007918 */ /* 0x000fe20000000000 */
[----:B--2---:R-:W-:-:S13]  /*09d0*/  ISETP.NE.AND P0, PT, R2, 0x3, PT ;  /* 0x000000030200780c */ /* 0x004fda0003f05270 */
[----:B------:R-:W-:Y:S05]  /*09e0*/  @P0 BRA `(.L_x_12) ;  /* 0x0000000000300947 */ /* 0x000fea0003800000 */
[----:B-1----:R-:W1:Y:S01]  /*09f0*/  S2UR UR5, SR_CgaCtaId ;  /* 0x00000000000579c3 */ /* 0x002e620000008800 */
[----:B------:R-:W-:Y:S01]  /*0a00*/  UMOV UR7, 0x400 ;  /* 0x0000040000077882 */ /* 0x000fe20000000000 */
[----:B------:R-:W-:Y:S01]  /*0a10*/  UMOV UR4, 0x20 ;  /* 0x0000002000047882 */ /* 0x000fe20000000000 */
[----:B------:R-:W-:Y:S01]  /*0a20*/  ELECT P0, URZ, PT ;  /* 0x0000000000ff782f */ /* 0x000fe20003800000 */
[----:B------:R-:W-:-:S04]  /*0a30*/  UIADD3 UR10, UPT, UPT, -UR4, 0x100000, URZ ;  /* 0x00100000040a7890 */ /* 0x000fc8000fffe1ff */
[----:B------:R-:W-:Y:S02]  /*0a40*/  USHF.L.U32 UR11, UR10, 0xb, URZ ;  /* 0x0000000b0a0b7899 */ /* 0x000fe400080006ff */
[----:B------:R-:W-:Y:S02]  /*0a50*/  USHF.L.U32 UR10, UR10, 0x1, URZ ;  /* 0x000000010a0a7899 */ /* 0x000fe400080006ff */
[----:B-1----:R-:W-:Y:S01]  /*0a60*/  ULEA UR5, UR5, UR7, 0x18 ;  /* 0x0000000705057291 */ /* 0x002fe2000f8ec0ff */
[----:B------:R-:W1:Y:S11]  /*0a70*/  FENCE.VIEW.ASYNC.S ;  /* 0x00000000000073c6 */ /* 0x000e760000000000 */
[----:B-1----:R2:W1:Y:S01]  /*0a80*/  SYNCS.EXCH.64 URZ, [UR5+0x150], UR10 ;  /* 0x0001500a05ff75b2 */ /* 0x0024620008000100 */
[----:B------:R2:W1:Y:S02]  /*0a90*/  SYNCS.EXCH.64 URZ, [UR5+0x158], UR10 ;  /* 0x0001580a05ff75b2 */ /* 0x0004640008000100 */
[----:B--2---:R-:W-:Y:S01]  /*0aa0*/  NOP ;  /* 0x0000000000007918 */ /* 0x004fe20000000000 */
.L_x_12:
[----:B------:R-:W2:Y:S01]  /*0ab0*/  SHFL.IDX PT, R2, R65, RZ, 0x1f ;  /* 0x00001fff41027589 */ /* 0x000ea200000e0000 */
[----:B------:R-:W-:Y:S01]  /*0ac0*/  NOP ;  /* 0x0000000000007918 */ /* 0x000fe20000000000 */
[----:B--2---:R-:W-:-:S13]  /*0ad0*/  ISETP.NE.AND P0, PT, R2, 0x4, PT ;  /* 0x000000040200780c */ /* 0x004fda0003f05270 */
[----:B------:R-:W-:Y:S05]  /*0ae0*/  @P0 BRA `(.L_x_13) ;  /* 0x00000000004c0947 */ /* 0x000fea0003800000 */
[----:B-1----:R-:W1:Y:S01]  /*0af0*/  S2UR UR5, SR_CgaCtaId ;  /* 0x00000000000579c3 */ /* 0x002e620000008800 */
[----:B------:R-:W-:Y:S01]  /*0b00*/  UMOV UR9, 0x100 ;  /* 0x0000010000097882 */ /* 0x000fe20000000000 */
[----:B------:R-:W-:Y:S01]  /*0b10*/  UMOV UR7, 0x400 ;  /* 0x0000040000077882 */ /* 0x000fe20000000000 */
[----:B------:R-:W-:Y:S01]  /*0b20*/  USEL UR9, UR9, 0xe0, UP2 ;  /* 0x000000e009097887 */ /* 0x000fe20009000000 */
[----:B------:R-:W-:Y:S01]  /*0b30*/  UMOV UR4, 0x1 ;  /* 0x0000000100047882 */ /* 0x000fe20000000000 */
[----:B------:R-:W-:Y:S01]  /*0b40*/  ELECT P0, URZ, PT ;  /* 0x0000000000ff782f */ /* 0x000fe20003800000 */
[----:B------:R-:W-:-:S04]  /*0b50*/  UIADD3 UR10, UPT, UPT, -UR4, 0x100000, URZ ;  /* 0x00100000040a7890 */ /* 0x000fc8000fffe1ff */
[----:B------:R-:W-:Y:S02]  /*0b60*/  USHF.L.U32 UR11, UR10, 0xb, URZ ;  /* 0x0000000b0a0b7899 */ /* 0x000fe400080006ff */
[----:B------:R-:W-:Y:S02]  /*0b70*/  USHF.L.U32 UR10, UR10, 0x1, URZ ;  /* 0x000000010a0a7899 */ /* 0x000fe400080006ff */
[----:B------:R-:W-:-:S04]  /*0b80*/  UIADD3 UR12, UPT, UPT, -UR9, 0x100000, URZ ;  /* 0x00100000090c7890 */ /* 0x000fc8000fffe1ff */
[----:B------:R-:W-:Y:S02]  /*0b90*/  USHF.L.U32 UR13, UR12, 0xb, URZ ;  /* 0x0000000b0c0d7899 */ /* 0x000fe400080006ff */
[----:B------:R-:W-:Y:S02]  /*0ba0*/  USHF.L.U32 UR12, UR12, 0x1, URZ ;  /* 0x000000010c0c7899 */ /* 0x000fe400080006ff */
[----:B-1----:R-:W-:Y:S01]  /*0bb0*/  ULEA UR5, UR5, UR7, 0x18 ;  /* 0x0000000705057291 */ /* 0x002fe2000f8ec0ff */
[----:B------:R-:W1:Y:S11]  /*0bc0*/  FENCE.VIEW.ASYNC.S ;  /* 0x00000000000073c6 */ /* 0x000e760000000000 */
[----:B-1----:R2:W1:Y:S01]  /*0bd0*/  SYNCS.EXCH.64 URZ, [UR5+0x160], UR10 ;  /* 0x0001600a05ff75b2 */ /* 0x0024620008000100 */
[----:B------:R2:W1:Y:S01]  /*0be0*/  SYNCS.EXCH.64 URZ, [UR5+0x170], UR12 ;  /* 0x0001700c05ff75b2 */ /* 0x0004620008000100 */
[----:B------:R2:W1:Y:S01]  /*0bf0*/  SYNCS.EXCH.64 URZ, [UR5+0x168], UR10 ;  /* 0x0001680a05ff75b2 */ /* 0x0004620008000100 */
[----:B------:R2:W1:Y:S02]  /*0c00*/  SYNCS.EXCH.64 URZ, [UR5+0x178], UR12 ;  /* 0x0001780c05ff75b2 */ /* 0x0004640008000100 */
[----:B--2---:R-:W-:Y:S01]  /*0c10*/  NOP ;  /* 0x0000000000007918 */ /* 0x004fe20000000000 */
.L_x_13:
[----:B------:R-:W2:Y:S01]  /*0c20*/  SHFL.IDX PT, R2, R65, RZ, 0x1f ;  /* 0x00001fff41027589 */ /* 0x000ea200000e0000 */
[----:B------:R-:W-:Y:S01]  /*0c30*/  NOP ;  /* 0x0000000000007918 */ /* 0x000fe20000000000 */
[----:B--2---:R-:W-:-:S13]  /*0c40*/  ISETP.NE.AND P0, PT, R2, 0x5, PT ;  /* 0x000000050200780c */ /* 0x004fda0003f05270 */
[----:B------:R-:W-:Y:S05]  /*0c50*/  @P0 BRA `(.L_x_14) ;  /* 0x0000000000580947 */ /* 0x000fea0003800000 */
[----:B-1----:R-:W1:Y:S01]  /*0c60*/  S2UR UR7, SR_CgaCtaId ;  /* 0x00000000000779c3 */ /* 0x002e620000008800 */
        /* <DEDUP_REMOVED lines=12> */
[----:B-1----:R2:W1:Y:S01]  /*0d30*/  SYNCS.EXCH.64 URZ, [UR7+0x180], UR10 ;  /* 0x0001800a07ff75b2 */ /* 0x0024620008000100 */
[----:B------:R2:W1:Y:S01]  /*0d40*/  SYNCS.EXCH.64 URZ, [UR7+0x1a0], UR4 ;  /* 0x0001a00407ff75b2 */ /* 0x0004620008000100 */
[----:B------:R2:W1:Y:S01]  /*0d50*/  SYNCS.EXCH.64 URZ, [UR7+0x188], UR10 ;  /* 0x0001880a07ff75b2 */ /* 0x0004620008000100 */
[----:B------:R2:W1:Y:S01]  /*0d60*/  SYNCS.EXCH.64 URZ, [UR7+0x1a8], UR4 ;  /* 0x0001a80407ff75b2 */ /* 0x0004620008000100 */
[----:B------:R2:W1:Y:S01]  /*0d70*/  SYNCS.EXCH.64 URZ, [UR7+0x190], UR10 ;  /* 0x0001900a07ff75b2 */ /* 0x0004620008000100 */
[----:B------:R2:W1:Y:S01]  /*0d80*/  SYNCS.EXCH.64 URZ, [UR7+0x1b0], UR4 ;  /* 0x0001b00407ff75b2 */ /* 0x0004620008000100 */
[----:B------:R2:W1:Y:S01]  /*0d90*/  SYNCS.EXCH.64 URZ, [UR7+0x198], UR10 ;  /* 0x0001980a07ff75b2 */ /* 0x0004620008000100 */
[----:B------:R2:W1:Y:S02]  /*0da0*/  SYNCS.EXCH.64 URZ, [UR7+0x1b8], UR4 ;  /* 0x0001b80407ff75b2 */ /* 0x0004640008000100 */
[----:B--2---:R-:W-:Y:S01]  /*0db0*/  NOP ;  /* 0x0000000000007918 */ /* 0x004fe20000000000 */
.L_x_14:
        /* <DEDUP_REMOVED lines=18> */
.L_x_15:
[----:B-1----:R-:W1:Y:S01]  /*0ee0*/  S2UR UR5, SR_CTAID.X ;  /* 0x00000000000579c3 */ /* 0x002e620000002500 */
[----:B------:R-:W-:-:S05]  /*0ef0*/  CS2R.32 R60, SR_CgaSize ;  /* 0x00000000003c7805 */ /* 0x000fca0000008a00 */
[----:B------:R-:W-:-:S05]  /*0f00*/  IMAD R60, R60, -0xa0, RZ ;  /* 0xffffff603c3c7824 */ /* 0x000fca00078e02ff */
[----:B------:R-:W-:-:S14]  /*0f10*/  R2UR UR9, R60 ;  /* 0x000000003c0972ca */ /* 0x000fdc00000e0000 */
[----:B------:R-:W2:Y:S01]  /*0f20*/  LDCU UR9, c[0x0][UR9+0x2b0] ;  /* 0x00005600090977ac */ /* 0x000ea20008000800 */
[----:B------:R-:W-:Y:S01]  /*0f30*/  NOP ;  /* 0x0000000000007918 */ /* 0x000fe20000000000 */
[----:B------:R-:W-:-:S05]  /*0f40*/  CS2R.32 R60, SR_CgaSize ;  /* 0x00000000003c7805 */ /* 0x000fca0000008a00 */
[----:B------:R-:W-:-:S05]  /*0f50*/  IMAD R60, R60, -0xa0, RZ ;  /* 0xffffff603c3c7824 */ /* 0x000fca00078e02ff */
[----:B------:R-:W-:-:S14]  /*0f60*/  R2UR UR7, R60 ;  /* 0x000000003c0772ca */ /* 0x000fdc00000e0000 */
[----:B------:R-:W3:Y:S01]  /*0f70*/  LDCU UR7, c[0x0][UR7+0x2b4] ;  /* 0x00005680070777ac */ /* 0x000ee20008000800 */
[----:B------:R-:W4:Y:S08]  /*0f80*/  S2UR UR4, SR_CTAID.Y ;  /* 0x00000000000479c3 */ /* 0x000f300000002600 */
[----:B------:R-:W3:Y:S01]  /*0f90*/  LDC R9, c[0x0][0xb24] ;  /* 0x0002c900ff097b82 */ /* 0x000ee20000000800 */
[----:B-1----:R-:W-:-:S02]  /*0fa0*/  I2FP.F32.U32 R4, UR5 ;  /* 0x0000000500047c45 */ /* 0x002fc40008201000 */
[----:B------:R-:W-:-:S05]  /*0fb0*/  CS2R.32 R5, SR_CgaSize ;  /* 0x0000000000057805 */ /* 0x000fca0000008a00 */
[----:B------:R-:W-:-:S06]  /*0fc0*/  IMAD R5, R5, -0xa0, RZ ;  /* 0xffffff6005057824 */ /* 0x000fcc00078e02ff */
[----:B------:R-:W1:Y:S01]  /*0fd0*/  LDC R5, c[0x0][R5+0x2a0] ;  /* 0x0000a80005057b82 */ /* 0x000e620000000800 */
[----:B------:R-:W-:Y:S01]  /*0fe0*/  MOV R21, UR5 ;  /* 0x0000000500157c02 */ /* 0x000fe20008000f00 */
[----:B--2---:R-:W-:Y:S01]  /*0ff0*/  FMUL R4, R4, UR9 ;  /* 0x0000000904047c20 */ /* 0x004fe20008400000 */
[----:B----4-:R-:W-:Y:S02]  /*1000*/  I2FP.F32.U32 R2, UR4 ;  /* 0x0000000400027c45 */ /* 0x010fe40008201000 */
[----:B------:R-:W-:-:S05]  /*1010*/  CS2R.32 R3, SR_CgaSize ;  /* 0x0000000000037805 */ /* 0x000fca0000008a00 */
[----:B------:R-:W-:-:S06]  /*1020*/  IMAD R3, R3, -0xa0, RZ ;  /* 0xffffff6003037824 */ /* 0x000fcc00078e02ff */
[----:B------:R-:W2:Y:S01]  /*1030*/  LDC R3, c[0x0][R3+0x2a4] ;  /* 0x0000a90003037b82 */ /* 0x000ea20000000800 */
[----:B------:R-:W4:Y:S01]  /*1040*/  F2I.U32.TRUNC.NTZ R60, R4 ;  /* 0x00000004003c7305 */ /* 0x000f22000020f000 */
[----:B------:R-:W-:Y:S01]  /*1050*/  MOV R20, UR4 ;  /* 0x0000000400147c02 */ /* 0x000fe20008000f00 */
[----:B---3--:R-:W-:-:S05]  /*1060*/  FMUL R2, R2, UR7 ;  /* 0x0000000702027c20 */ /* 0x008fca0008400000 */
[----:B------:R-:W-:Y:S01]  /*1070*/  BAR.SYNC.DEFER_BLOCKING 0x0 ;  /* 0x0000000000007b1d */ /* 0x000fe20000010000 */
[----:B------:R-:W-:-:S05]  /*1080*/  ISETP.GE.AND P0, PT, R9, 0x1, PT ;  /* 0x000000010900780c */ /* 0x000fca0003f06270 */
[----:B------:R-:W3:Y:S02]  /*1090*/  F2I.U32.TRUNC.NTZ R58, R2 ;  /* 0x00000002003a7305 */ /* 0x000ee4000020f000 */
[----:B------:R-:W2:Y:S01]  /*10a0*/  S2UR UR36, SR_CTAID.Z ;  /* 0x00000000002479c3 */ /* 0x000ea20000002700 */
[----:B----4-:R-:W-:-:S05]  /*10b0*/  IADD3 R60, PT, PT, -R60, RZ, RZ ;  /* 0x000000ff3c3c7210 */ /* 0x010fca0007ffe1ff */
[----:B-1----:R-:W-:Y:S01]  /*10c0*/  IMAD R60, R5, R60, UR5 ;  /* 0x00000005053c7e24 */ /* 0x002fe2000f8e023c */
[----:B---3--:R-:W-:-:S05]  /*10d0*/  IADD3 R58, PT, PT, -R58, RZ, RZ ;  /* 0x000000ff3a3a7210 */ /* 0x008fca0007ffe1ff */
[----:B--2---:R-:W-:Y:S01]  /*10e0*/  IMAD R58, R3, R58, UR4 ;  /* 0x00000004033a7e24 */ /* 0x004fe2000f8e023a */
[----:B------:R-:W-:Y:S06]  /*10f0*/  @!P0 BRA `(.L_x_16) ;  /* 0x0000000000b88947 */ /* 0x000fec0003800000 */
[----:B------:R-:W1:Y:S01]  /*1100*/  LDC.64 R4, c[0x0][0xb18] ;  /* 0x0002c600ff047b82 */ /* 0x000e620000000a00 */
[----:B------:R-:W-:-:S07]  /*1110*/  ISETP.NE.AND P0, PT, R9, 0x1, PT ;  /* 0x000000010900780c */ /* 0x000fce0003f05270 */
[----:B------:R-:W2:Y:S08]  /*1120*/  LDC R10, c[0x0][0xb0c] ;  /* 0x0002c300ff0a7b82 */ /* 0x000eb00000000800 */
[----:B------:R-:W3:Y:S08]  /*1130*/  LDC R11, c[0x0][0x370] ;  /* 0x0000dc00ff0b7b82 */ /* 0x000ef00000000800 */
[----:B------:R-:W4:Y:S01]  /*1140*/  LDC R12, c[0x0][0x374] ;  /* 0x0000dd00ff0c7b82 */ /* 0x000f220000000800 */
[----:B-1----:R-:W-:-:S07]  /*1150*/  ISETP.NE.AND P1, PT, R4, 0x1, PT ;  /* 0x000000010400780c */ /* 0x002fce0003f25270 */
[----:B------:R-:W3:Y:S01]  /*1160*/  LDC.64 R6, c[0x0][0xb10] ;  /* 0x0002c400ff067b82 */ /* 0x000ee20000000a00 */
[----:B--2---:R-:W-:-:S07]  /*1170*/  ISETP.NE.AND P2, PT, R10, 0x1, PT ;  /* 0x000000010a00780c */ /* 0x004fce0003f45270 */
[----:B------:R-:W1:Y:S08]  /*1180*/  LDC R8, c[0x0][0xb20] ;  /* 0x0002c800ff087b82 */ /* 0x000e700000000800 */
[----:B------:R-:W2:Y:S01]  /*1190*/  LDC.64 R2, c[0x0][0xb28] ;  /* 0x0002ca00ff027b82 */ /* 0x000ea20000000a00 */
[----:B----4-:R-:W-:-:S04]  /*11a0*/  IMAD.HI.U32 R13, R12, R5, RZ ;  /* 0x000000050c0d7227 */ /* 0x010fc800078e00ff */
[----:B------:R-:W-:-:S04]  /*11b0*/  IMAD.HI.U32 R5, R20, R5, RZ ;  /* 0x0000000514057227 */ /* 0x000fc800078e00ff */
[----:B---3--:R-:W-:-:S04]  /*11c0*/  IMAD.HI.U32 R14, R11, R6, RZ ;  /* 0x000000060b0e7227 */ /* 0x008fc800078e00ff */
[C---:B------:R-:W-:Y:S01]  /*11d0*/  IMAD.HI.U32 R16, R21.reuse, R6, RZ ;  /* 0x0000000615107227 */ /* 0x040fe200078e00ff */
[-C--:B------:R-:W-:Y:S02]  /*11e0*/  @P2 SHF.R.U32.HI R11, RZ, R7.reuse, R14 ;  /* 0x00000007ff0b2219 */ /* 0x080fe4000001160e */
[-C--:B-1----:R-:W-:Y:S02]  /*11f0*/  @P1 SHF.R.U32.HI R12, RZ, R8.reuse, R13 ;  /* 0x00000008ff0c1219 */ /* 0x082fe4000001160d */
[----:B------:R-:W-:Y:S02]  /*1200*/  SHF.R.U32.HI R5, RZ, R8, R5 ;  /* 0x00000008ff057219 */ /* 0x000fe40000011605 */
[----:B------:R-:W-:Y:S02]  /*1210*/  SHF.R.U32.HI R16, RZ, R7, R16 ;  /* 0x00000007ff107219 */ /* 0x000fe40000011610 */
[----:B------:R-:W-:Y:S01]  /*1220*/  SEL R5, R20, R5, !P1 ;  /* 0x0000000514057207 */ /* 0x000fe20004800000 */
[----:B--2---:R-:W-:Y:S01]  /*1230*/  IMAD.HI.U32 R14, R12, R2, RZ ;  /* 0x000000020c0e7227 */ /* 0x004fe200078e00ff */
[----:B------:R-:W-:-:S02]  /*1240*/  SEL R7, R21, R16, !P2 ;  /* 0x0000001015077207 */ /* 0x000fc40005000000 */
[----:B------:R-:W-:Y:S01]  /*1250*/  IADD3 R13, PT, PT, -R5, RZ, RZ ;  /* 0x000000ff050d7210 */ /* 0x000fe20007ffe1ff */
[----:B------:R-:W-:Y:S01]  /*1260*/  IMAD.HI.U32 R6, R11, R2, RZ ;  /* 0x000000020b067227 */ /* 0x000fe200078e00ff */
[----:B------:R-:W-:-:S03]  /*1270*/  @P0 SHF.R.U32.HI R12, RZ, R3, R14 ;  /* 0x00000003ff0c0219 */ /* 0x000fc6000001160e */
[----:B------:R-:W-:Y:S01]  /*1280*/  IMAD R13, R4, R13, R20 ;  /* 0x0000000d040d7224 */ /* 0x000fe200078e0214 */
[----:B------:R-:W-:Y:S01]  /*1290*/  @P0 SHF.R.U32.HI R11, RZ, R3, R6 ;  /* 0x00000003ff0b0219 */ /* 0x000fe20000011606 */
[----:B------:R-:W-:-:S04]  /*12a0*/  IMAD R12, R12, R9, RZ ;  /* 0x000000090c0c7224 */ /* 0x000fc800078e02ff */
[----:B------:R-:W-:Y:S01]  /*12b0*/  IMAD R6, R11, R9, RZ ;  /* 0x000000090b067224 */ /* 0x000fe200078e02ff */
[----:B------:R-:W-:-:S04]  /*12c0*/  ISETP.GE.AND P1, PT, R5, R12, PT ;  /* 0x0000000c0500720c */ /* 0x000fc80003f26270 */
[----:B------:R-:W-:Y:S01]  /*12d0*/  ISETP.GE.OR P1, PT, R7, R6, P1 ;  /* 0x000000060700720c */ /* 0x000fe20000f26670 */
[----:B------:R-:W-:-:S05]  /*12e0*/  IMAD.HI.U32 R6, R5, R2, RZ ;  /* 0x0000000205067227 */ /* 0x000fca00078e00ff */
[----:B------:R-:W-:-:S04]  /*12f0*/  SHF.R.U32.HI R6, RZ, R3, R6 ;  /* 0x00000003ff067219 */ /* 0x000fc80000011606 */
[----:B------:R-:W-:-:S03]  /*1300*/  SEL R6, R5, R6, !P0 ;  /* 0x0000000605067207 */ /* 0x000fc60004000000 */
[----:B------:R-:W-:Y:S01]  /*1310*/  @!P1 IMAD.HI.U32 R8, R7, R2, RZ ;  /* 0x0000000207089227 */ /* 0x000fe200078e00ff */
[----:B------:R-:W-:-:S04]  /*1320*/  IADD3 R2, PT, PT, -R6, RZ, RZ ;  /* 0x000000ff06027210 */ /* 0x000fc80007ffe1ff */
[----:B------:R-:W-:Y:S01]  /*1330*/  @!P1 SHF.R.U32.HI R8, RZ, R3, R8 ;  /* 0x00000003ff089219 */ /* 0x000fe20000011608 */
[----:B------:R-:W-:-:S03]  /*1340*/  IMAD R2, R9, R2, R5 ;  /* 0x0000000209027224 */ /* 0x000fc600078e0205 */
[----:B------:R-:W-:-:S05]  /*1350*/  @!P1 SEL R3, R7, R8, !P0 ;  /* 0x0000000807039207 */ /* 0x000fca0004000000 */
[--C-:B------:R-:W-:Y:S02]  /*1360*/  @!P1 IMAD.IADD R6, R6, 0x1, -R3.reuse ;  /* 0x0000000106069824 */ /* 0x100fe400078e0a03 */
[----:B------:R-:W-:Y:S01]  /*1370*/  @!P1 IMAD R3, R2, R11, R3 ;  /* 0x0000000b02039224 */ /* 0x000fe200078e0203 */
[----:B------:R-:W-:Y:S01]  /*1380*/  IADD3 R2, PT, PT, -R7, RZ, RZ ;  /* 0x000000ff07027210 */ /* 0x000fe20007ffe1ff */
[----:B------:R-:W-:Y:S02]  /*1390*/  @!P1 IMAD R5, R6, R9, R7 ;  /* 0x0000000906059224 */ /* 0x000fe400078e0207 */
[----:B------:R-:W-:Y:S02]  /*13a0*/  @!P1 IMAD.MOV.U32 R7, RZ, RZ, R3 ;  /* 0x000000ffff079224 */ /* 0x000fe400078e0003 */
[----:B------:R-:W-:Y:S02]  /*13b0*/  IMAD R2, R10, R2, R21 ;  /* 0x000000020a027224 */ /* 0x000fe400078e0215 */
[----:B------:R-:W-:-:S02]  /*13c0*/  IMAD R20, R5, R4, R13 ;  /* 0x0000000405147224 */ /* 0x000fc400078e020d */
[----:B------:R-:W-:Y:S02]  /*13d0*/  IMAD R21, R7, R10, R2 ;  /* 0x0000000a07157224 */ /* 0x000fe400078e0202 */
.L_x_16:
[----:B------:R-:W1:Y:S01]  /*13e0*/  LDCU UR4, c[0x0][0xb30] ;  /* 0x00016600ff0477ac */ /* 0x000e620008000800 */
[----:B------:R-:W2:Y:S08]  /*13f0*/  S2UR UR37, SR_CgaCtaId ;  /* 0x00000000002579c3 */ /* 0x000eb00000008800 */
[----:B------:R-:W3:Y:S01]  /*1400*/  LDC R26, c[0x0][0xb24] ;  /* 0x0002c900ff1a7b82 */ /* 0x000ee20000000800 */
[----:B-1----:R-:W-:-:S09]  /*1410*/  UISETP.NE.AND UP1, UPT, UR4, 0x1, UPT ;  /* 0x000000010400788c */ /* 0x002fd2000bf25270 */
[----:B--2---:R-:W-:Y:S05]  /*1420*/  BRA.U UP1, `(.L_x_17) ;  /* 0x0000000101407547 */ /* 0x004fea000b800000 */
[----:B------:R-:W1:Y:S08]  /*1430*/  LDC.64 R4, c[0x0][0xb10] ;  /* 0x0002c400ff047b82 */ /* 0x000e700000000a00 */
[----:B------:R-:W2:Y:S08]  /*1440*/  LDC.64 R2, c[0x0][0xb18] ;  /* 0x0002c600ff027b82 */ /* 0x000eb00000000a00 */
[----:B------:R-:W4:Y:S08]  /*1450*/  LDC R6, c[0x0][0xb20] ;  /* 0x0002c800ff067b82 */ /* 0x000f300000000800 */
[----:B------:R-:W3:Y:S01]  /*1460*/  LDC R8, c[0x0][0xb0c] ;  /* 0x0002c300ff087b82 */ /* 0x000ee20000000800 */
[----:B-1----:R-:W-:-:S05]  /*1470*/  IMAD.HI.U32 R4, R21, R4, RZ ;  /* 0x0000000415047227 */ /* 0x002fca00078e00ff */
[----:B------:R-:W-:Y:S01]  /*1480*/  SHF.R.U32.HI R4, RZ, R5, R4 ;  /* 0x00000005ff047219 */ /* 0x000fe20000011604 */
[----:B--2---:R-:W-:Y:S01]  /*1490*/  IMAD.HI.U32 R3, R20, R3, RZ ;  /* 0x0000000314037227 */ /* 0x004fe200078e00ff */
[----:B------:R-:W-:-:S04]  /*14a0*/  ISETP.NE.AND P0, PT, R2, 0x1, PT ;  /* 0x000000010200780c */ /* 0x000fc80003f05270 */
[----:B----4-:R-:W-:-:S04]  /*14b0*/  SHF.R.U32.HI R3, RZ, R6, R3 ;  /* 0x00000006ff037219 */ /* 0x010fc80000011603 */
[----:B------:R-:W-:Y:S02]  /*14c0*/  SEL R3, R20, R3, !P0 ;  /* 0x0000000314037207 */ /* 0x000fe40004000000 */
[----:B---3--:R-:W-:-:S04]  /*14d0*/  ISETP.NE.AND P1, PT, R8, 0x1, PT ;  /* 0x000000010800780c */ /* 0x008fc80003f25270 */
[----:B------:R-:W-:-:S05]  /*14e0*/  SEL R4, R21, R4, !P1 ;  /* 0x0000000415047207 */ /* 0x000fca0004800000 */
[----:B------:R-:W-:Y:S02]  /*14f0*/  IMAD.IADD R5, R3, 0x1, -R4 ;  /* 0x0000000103057824 */ /* 0x000fe400078e0a04 */
[----:B------:R-:W-:Y:S02]  /*1500*/  IMAD.IADD R3, R4, 0x1, -R3 ;  /* 0x0000000104037824 */ /* 0x000fe400078e0a03 */
[----:B------:R-:W-:Y:S02]  /*1510*/  IMAD R21, R5, R8, R21 ;  /* 0x0000000805157224 */ /* 0x000fe400078e0215 */
[----:B------:R-:W-:-:S07]  /*1520*/  IMAD R20, R3, R2, R20 ;  /* 0x0000000203147224 */ /* 0x000fce00078e0214 */
.L_x_17:
[----:B------:R-:W-:Y:S01]  /*1530*/  BAR.SYNC.DEFER_BLOCKING 0x0 ;  /* 0x0000000000007b1d */ /* 0x000fe20000010000 */
[----:B------:R-:W-:Y:S01]  /*1540*/  UISETP.NE.AND UP1, UPT, UR8, 0x2, UPT ;  /* 0x000000020800788c */ /* 0x000fe2000bf25270 */
[----:B------:R-:W-:Y:S02]  /*1550*/  ISETP.NE.OR P5, PT, R0, 0x2, !P5 ;  /* 0x000000020000780c */ /* 0x000fe40006fa5670 */
[----:B------:R-:W-:-:S06]  /*1560*/  LOP3.LUT R2, R72, 0x1f, RZ, 0xc0, !PT ;  /* 0x0000001f48027812 */ /* 0x000fcc00078ec0ff */
[----:B------:R-:W-:Y:S05]  /*1570*/  BRA.U UP1, `(.L_x_18) ;  /* 0x0000001901347547 */ /* 0x000fea000b800000 */
[----:B------:R-:W1:Y:S01]  /*1580*/  LDCU UR13, c[0x0][0x38c] ;  /* 0x00007180ff0d77ac */ /* 0x000e620008000800 */
[----:B------:R-:W2:Y:S01]  /*1590*/  LDC R9, c[0x0][0x370] ;  /* 0x0000dc00ff097b82 */ /* 0x000ea20000000800 */
[----:B------:R-:W-:Y:S01]  /*15a0*/  PLOP3.LUT P1, PT, PT, PT, UP2, 0x80, 0x8 ;  /* 0x000000000008781c */ /* 0x000fe20003f2f028 */
[----:B------:R-:W-:Y:S01]  /*15b0*/  HFMA2 R12, -RZ, RZ, 0, 0 ;  /* 0x00000000ff0c7431 */ /* 0x000fe200000001ff */
[----:B------:R-:W-:Y:S01]  /*15c0*/  ISETP.EQ.OR P4, PT, R2, RZ, P5 ;  /* 0x000000ff0200720c */ /* 0x000fe20002f82670 */
[----:B------:R-:W-:Y:S01]  /*15d0*/  IMAD.MOV.U32 R15, RZ, RZ, 0x1 ;  /* 0x00000001ff0f7424 */ /* 0x000fe200078e00ff */
[----:B------:R-:W-:Y:S01]  /*15e0*/  PLOP3.LUT P1, PT, P1, PT, PT, 0x8, 0x80 ;  /* 0x000000000080781c */ /* 0x000fe20000f2e170 */
[----:B------:R-:W-:Y:S01]  /*15f0*/  IMAD.MOV.U32 R14, RZ, RZ, RZ ;  /* 0x000000ffff0e7224 */ /* 0x000fe200078e00ff */
[----:B------:R-:W-:Y:S01]  /*1600*/  MOV R8, 0x1 ;  /* 0x0000000100087802 */ /* 0x000fe20000000f00 */
[----:B------:R-:W4:Y:S01]  /*1610*/  LDC R0, c[0x0][0x374] ;  /* 0x0000dd00ff007b82 */ /* 0x000f220000000800 */
[----:B------:R-:W-:Y:S01]  /*1620*/  IMAD.MOV.U32 R10, RZ, RZ, RZ ;  /* 0x000000ffff0a7224 */ /* 0x000fe200078e00ff */
[----:B------:R-:W2:Y:S01]  /*1630*/  LDCU.64 UR22, c[0x0][0x348] ;  /* 0x00006900ff1677ac */ /* 0x000ea20008000a00 */
[----:B------:R-:W-:Y:S01]  /*1640*/  UMOV UR6, URZ ;  /* 0x000000ff00067c82 */ /* 0x000fe20008000000 */
[----:B-1----:R-:W-:-:S04]  /*1650*/  UIADD3 UR5, UPT, UPT, UR13, 0x1f, URZ ;  /* 0x0000001f0d057890 */ /* 0x002fc8000fffe0ff */
[----:B------:R-:W-:-:S04]  /*1660*/  USHF.R.S32.HI UR4, URZ, 0x1f, UR5 ;  /* 0x0000001fff047899 */ /* 0x000fc80008011405 */
[----:B------:R-:W-:-:S04]  /*1670*/  ULEA.HI UR4, UR4, UR5, URZ, 0x5 ;  /* 0x0000000504047291 */ /* 0x000fc8000f8f28ff */
[----:B------:R-:W-:Y:S02]  /*1680*/  USHF.R.S32.HI UR15, URZ, 0x5, UR4 ;  /* 0x00000005ff0f7899 */ /* 0x000fe40008011404 */
[----:B------:R-:W-:Y:S02]  /*1690*/  UIADD3 UR4, UPT, UPT, UR13, -0x1, URZ ;  /* 0xffffffff0d047890 */ /* 0x000fe4000fffe0ff */
[----:B------:R-:W-:Y:S02]  /*16a0*/  UISETP.LT.U32.AND UP0, UPT, UR15, 0x11, UPT ;  /* 0x000000110f00788c */ /* 0x000fe4000bf01070 */
[----:B------:R-:W-:Y:S02]  /*16b0*/  UISETP.GE.U32.AND UP1, UPT, UR4, -0x3f, UPT ;  /* 0xffffffc10400788c */ /* 0x000fe4000bf26070 */
[----:B------:R-:W-:Y:S02]  /*16c0*/  USEL UR14, UR15, 0x11, UP0 ;  /* 0x000000110f0e7887 */ /* 0x000fe40008000000 */
[----:B------:R-:W-:-:S02]  /*16d0*/  UIADD3 UR13, UPT, UPT, UR13, 0x3e, URZ ;  /* 0x0000003e0d0d7890 */ /* 0x000fc4000fffe0ff */
[----:B------:R-:W-:Y:S02]  /*16e0*/  UIADD3 UR5, UPT, UPT, UR14, -0x1, URZ ;  /* 0xffffffff0e057890 */ /* 0x000fe4000fffe0ff */
[----:B------:R-:W-:-:S03]  /*16f0*/  UIADD3 UR7, UPT, UPT, UR15, -UR14, URZ ;  /* 0x8000000e0f077290 */ /* 0x000fc6000fffe0ff */
[----:B------:R-:W-:-:S04]  /*1700*/  @UP1 UIADD3 UR5, UPT, UPT, UR14, URZ, URZ ;  /* 0x000000ff0e051290 */ /* 0x000fc8000fffe0ff */
[----:B--2---:R-:W-:-:S12]  /*1710*/  UIADD3 UR5, UPT, UPT, UR5, 0x1, URZ ;  /* 0x0000000105057890 */ /* 0x004fd8000fffe0ff */
.L_x_36:
[----:B------:R-:W-:Y:S01]  /*1720*/  UISETP.NE.AND UP0, UPT, UR37, URZ, UPT ;  /* 0x000000ff2500728c */ /* 0x000fe2000bf05270 */
[----:B------:R-:W1:Y:S08]  /*1730*/  S2UR UR37, SR_CgaCtaId ;  /* 0x00000000002579c3 */ /* 0x000e700000008800 */
[----:B------:R-:W-:Y:S05]  /*1740*/  BRA.U UP0, `(.L_x_19) ;  /* 0x0000000100347547 */ /* 0x000fea000b800000 */
[----:B------:R-:W2:Y:S01]  /*1750*/  S2R R2, SR_CgaCtaId ;  /* 0x0000000000027919 */ /* 0x000ea20000008800 */
[----:B------:R-:W-:-:S04]  /*1760*/  MOV R3, 0x400 ;  /* 0x0000040000037802 */ /* 0x000fc80000000f00 */
[----:B--2---:R-:W-:Y:S02]  /*1770*/  LEA R3, R2, R3, 0x18 ;  /* 0x0000000302037211 */ /* 0x004fe400078ec0ff */
[----:B------:R-:W-:-:S03]  /*1780*/  SHF.L.U32 R2, R8, 0x1f, RZ ;  /* 0x0000001f08027819 */ /* 0x000fc600000006ff */
[----:B------:R-:W-:-:S04]  /*1790*/  IMAD R3, R10, 0x8, R3 ;  /* 0x000000080a037824 */ /* 0x000fc800078e0203 */
[----:B------:R-:W2:Y:S02]  /*17a0*/  SYNCS.PHASECHK.TRANS64.TRYWAIT P0, [R3+URZ+0x1d0], R2 ;  /* 0x0001d002030075a7 */ /* 0x000ea400080011ff */
[----:B--2---:R-:W-:Y:S05]  /*17b0*/  @!P0 BRA `(.L_x_20) ;  /* 0x0000006c00b88947 */ /* 0x004fea0003800000 */
.L_x_145:
[----:B------:R-:W-:Y:S01]  /*17c0*/  VIADD R10, R10, 0x1 ;  /* 0x000000010a0a7836 */ /* 0x000fe20000000000 */
[----:B------:R2:W-:Y:S04]  /*17d0*/  SYNCS.ARRIVE.TRANS64.A1T0 RZ, [R3+URZ+0x1c0], RZ ;  /* 0x0001c0ff03ff79a7 */ /* 0x0005e800081000ff */
[----:B------:R-:W-:-:S04]  /*17e0*/  ISETP.NE.AND P0, PT, R10, 0x2, PT ;  /* 0x000000020a00780c */ /* 0x000fc80003f05270 */
[----:B------:R-:W-:Y:S02]  /*17f0*/  SEL R10, R10, RZ, P0 ;  /* 0x000000ff0a0a7207 */ /* 0x000fe40000000000 */
[----:B--2---:R-:W-:-:S04]  /*1800*/  SEL R3, RZ, 0x1, P0 ;  /* 0x00000001ff037807 */ /* 0x004fc80000000000 */
[----:B------:R-:W-:-:S07]  /*1810*/  LOP3.LUT R8, R8, R3, RZ, 0x3c, !PT ;  /* 0x0000000308087212 */ /* 0x000fce00078e3cff */
.L_x_19:
[----:B------:R-:W-:Y:S01]  /*1820*/  UMOV UR4, 0x400 ;  /* 0x0000040000047882 */ /* 0x000fe20000000000 */
[----:B------:R-:W-:Y:S01]  /*1830*/  SHF.L.U32 R2, R15, 0x1f, RZ ;  /* 0x0000001f0f027819 */ /* 0x000fe200000006ff */
[----:B-1----:R-:W-:Y:S01]  /*1840*/  ULEA UR4, UR37, UR4, 0x18 ;  /* 0x0000000425047291 */ /* 0x002fe2000f8ec0ff */
[----:B------:R-:W-:Y:S01]  /*1850*/  R2UR UR35, R21 ;  /* 0x00000000152372ca */ /* 0x000fe200000e0000 */
[----:B------:R-:W-:Y:S01]  /*1860*/  UISETP.GE.U32.AND UP0, UPT, UR13, 0x3f, UPT ;  /* 0x0000003f0d00788c */ /* 0x000fe2000bf06070 */
[----:B------:R-:W-:Y:S01]  /*1870*/  R2UR UR11, R20 ;  /* 0x00000000140b72ca */ /* 0x000fe200000e0000 */
[----:B------:R-:W-:Y:S01]  /*1880*/  ULEA UR8, UR6, UR4, 0x3 ;  /* 0x0000000406087291 */ /* 0x000fe2000f8e18ff */
[----:B------:R-:W-:-:S08]  /*1890*/  UMOV UR24, URZ ;  /* 0x000000ff00187c82 */ /* 0x000fd00008000000 */
[----:B------:R1:W2:Y:S01]  /*18a0*/  SYNCS.PHASECHK.TRANS64.TRYWAIT P0, [UR8+0x88], R2 ;  /* 0x00008802ff0075a7 */ /* 0x0002a20008001108 */
[----:B------:R-:W-:Y:S02]  /*18b0*/  USHF.L.U32 UR35, UR35, 0x6, URZ ;  /* 0x0000000623237899 */ /* 0x000fe400080006ff */
[----:B------:R-:W-:Y:S01]  /*18c0*/  USHF.L.U32 UR11, UR11, 0x7, URZ ;  /* 0x000000070b0b7899 */ /* 0x000fe200080006ff */
[----:B------:R-:W-:Y:S11]  /*18d0*/  BRA.U !UP0, `(.L_x_21) ;  /* 0x0000000108a87547 */ /* 0x000ff6000b800000 */
[----:B------:R-:W-:Y:S01]  /*18e0*/  UMOV UR16, URZ ;  /* 0x000000ff00107c82 */ /* 0x000fe20008000000 */
[----:B------:R-:W-:-:S05]  /*18f0*/  UMOV UR17, UR6 ;  /* 0x0000000600117c82 */ /* 0x000fca0008000000 */
.L_x_26:
[----:B-1----:R-:W-:Y:S01]  /*1900*/  ULEA UR33, UR17, UR4, 0x3 ;  /* 0x0000000411217291 */ /* 0x002fe2000f8e18ff */
[----:B--2---:R-:W-:Y:S01]  /*1910*/  @!P5 MOV R3, 0x3000 ;  /* 0x000030000003d802 */ /* 0x004fe20000000f00 */
[----:B--2---:R-:W-:Y:S10]  /*1920*/  @P0 BRA `(.L_x_22) ;  /* 0x00000000000c0947 */ /* 0x004ff40003800000 */
[----:B------:R-:W-:-:S04]  /*1930*/  SHF.L.U32 R5, R15, 0x1f, RZ ;  /* 0x0000001f0f057819 */ /* 0x000fc800000006ff */
[----:B------:R-:W2:Y:S02]  /*1940*/  SYNCS.PHASECHK.TRANS64.TRYWAIT P0, [UR33+0x88], R5 ;  /* 0x00008805ff0075a7 */ /* 0x000ea40008001121 */
[----:B--2---:R-:W-:Y:S05]  /*1950*/  @!P0 BRA `(.L_x_23) ;  /* 0x0000006c00648947 */ /* 0x004fea0003800000 */
.L_x_22:
[----:B------:R2:W-:Y:S01]  /*1960*/  @!P5 SYNCS.ARRIVE.TRANS64 RZ, [UR33], R3 ;  /* 0x00000003ffffd9a7 */ /* 0x0005e20008000021 */
[----:B------:R-:W-:Y:S04]  /*1970*/  BSSY.RECONVERGENT B0, `(.L_x_24) ;  /* 0x0000003000007945 */ /* 0x000fe80003800200 */
[----:B------:R-:W-:Y:S05]  /*1980*/  @P4 BRA `(.L_x_25) ;  /* 0x0000000000044947 */ /* 0x000fea0003800000 */
[----:B------:R-:W-:Y:S05]  /*1990*/  BPT.TRAP 0x1 ;  /* 0x000000040000795c */ /* 0x000fea0000300000 */
.L_x_25:
[----:B------:R-:W-:Y:S05]  /*19a0*/  BSYNC.RECONVERGENT B0 ;  /* 0x0000000000007941 */ /* 0x000fea0003800200 */
.L_x_24:
[----:B------:R-:W-:Y:S02]  /*19b0*/  UIADD3 UR6, UPT, UPT, UR17, 0x1, URZ ;  /* 0x0000000111067890 */ /* 0x000fe4000fffe0ff */
[----:B------:R-:W-:Y:S02]  /*19c0*/  ULEA UR32, UR17, UR4, 0xc ;  /* 0x0000000411207291 */ /* 0x000fe4000f8e60ff */
[----:B------:R-:W-:Y:S02]  /*19d0*/  UISETP.NE.AND UP0, UPT, UR6, 0x11, UPT ;  /* 0x000000110600788c */ /* 0x000fe4000bf05270 */
[----:B------:R-:W-:Y:S02]  /*19e0*/  UIADD3 UR26, UP1, UPT, UR22, 0x80, URZ ;  /* 0x00000080161a7890 */ /* 0x000fe4000ff3e0ff */
[----:B------:R-:W-:Y:S02]  /*19f0*/  USEL UR9, URZ, 0x1, UP0 ;  /* 0x00000001ff097887 */ /* 0x000fe40008000000 */
[----:B------:R-:W-:-:S02]  /*1a00*/  USEL UR6, UR6, URZ, UP0 ;  /* 0x000000ff06067287 */ /* 0x000fc40008000000 */
[----:B------:R-:W-:Y:S02]  /*1a10*/  UIADD3 UR20, UP0, UPT, UR22, 0x180, URZ ;  /* 0x0000018016147890 */ /* 0x000fe4000ff1e0ff */
[----:B------:R-:W-:Y:S01]  /*1a20*/  ULEA UR8, UR6, UR4, 0x3 ;  /* 0x0000000406087291 */ /* 0x000fe2000f8e18ff */
[----:B------:R-:W-:Y:S01]  /*1a30*/  LOP3.LUT R15, R15, UR9, RZ, 0x3c, !PT ;  /* 0x000000090f0f7c12 */ /* 0x000fe2000f8e3cff */
[----:B------:R-:W-:Y:S02]  /*1a40*/  USHF.L.U32 UR34, UR16, 0x5, URZ ;  /* 0x0000000510227899 */ /* 0x000fe400080006ff */
[----:B------:R-:W-:Y:S01]  /*1a50*/  UIADD3.X UR27, UPT, UPT, URZ, UR23, URZ, UP1, !UPT ;  /* 0x00000017ff1b7290 */ /* 0x000fe20008ffe4ff */
[----:B-1----:R-:W-:Y:S01]  /*1a60*/  SHF.L.U32 R2, R15, 0x1f, RZ ;  /* 0x0000001f0f027819 */ /* 0x002fe200000006ff */
[----:B------:R-:W-:Y:S02]  /*1a70*/  UIADD3 UR32, UPT, UPT, UR32, 0x4600, URZ ;  /* 0x0000460020207890 */ /* 0x000fe4000fffe0ff */
[----:B------:R-:W-:Y:S01]  /*1a80*/  UIADD3.X UR21, UPT, UPT, URZ, UR23, URZ, UP0, !UPT ;  /* 0x00000017ff157290 */ /* 0x000fe200087fe4ff */
[----:B------:R1:W1:Y:S01]  /*1a90*/  SYNCS.PHASECHK.TRANS64.TRYWAIT P0, [UR8+0x88], R2 ;  /* 0x00008802ff0075a7 */ /* 0x0002620008001108 */
[----:B------:R-:W-:Y:S01]  /*1aa0*/  ULEA UR8, UR17, UR4, 0xd ;  /* 0x0000000411087291 */ /* 0x000fe2000f8e68ff */
[----:B------:R-:W-:Y:S01]  /*1ab0*/  UMOV UR18, 0x0 ;  /* 0x0000000000127882 */ /* 0x000fe20000000000 */
[----:B------:R-:W-:-:S02]  /*1ac0*/  UMOV UR19, 0x10000000 ;  /* 0x1000000000137882 */ /* 0x000fc40000000000 */
[----:B------:R-:W-:Y:S01]  /*1ad0*/  UIADD3 UR8, UPT, UPT, UR8, 0x15600, URZ ;  /* 0x0001560008087890 */ /* 0x000fe2000fffe0ff */
[----:B------:R1:W-:Y:S01]  /*1ae0*/  UTMALDG.3D [UR32], [UR26], desc[UR18] ;  /* 0x000012201a0075b4 */ /* 0x0003e20008011000 */
[----:B------:R-:W-:Y:S01]  /*1af0*/  UMOV UR12, UR36 ;  /* 0x00000024000c7c82 */ /* 0x000fe20008000000 */
[----:B------:R-:W-:Y:S01]  /*1b00*/  UMOV UR9, UR33 ;  /* 0x0000002100097c82 */ /* 0x000fe20008000000 */
[----:B------:R-:W-:Y:S01]  /*1b10*/  UMOV UR10, UR34 ;  /* 0x00000022000a7c82 */ /* 0x000fe20008000000 */
[----:B------:R-:W-:Y:S01]  /*1b20*/  UIADD3 UR16, UPT, UPT, UR16, 0x1, URZ ;  /* 0x0000000110107890 */ /* 0x000fe2000fffe0ff */
[----:B------:R-:W-:Y:S01]  /*1b30*/  UMOV UR24, UR5 ;  /* 0x0000000500187c82 */ /* 0x000fe20008000000 */
[----:B------:R-:W-:Y:S02]  /*1b40*/  UMOV UR17, UR6 ;  /* 0x0000000600117c82 */ /* 0x000fe40008000000 */
[----:B------:R1:W-:Y:S01]  /*1b50*/  UTMALDG.3D [UR8], [UR20], desc[UR18] ;  /* 0x00001208140075b4 */ /* 0x0003e20008011000 */
[----:B------:R-:W-:-:S09]  /*1b60*/  UISETP.NE.AND UP0, UPT, UR16, UR5, UPT ;  /* 0x000000051000728c */ /* 0x000fd2000bf05270 */
[----:B------:R-:W-:Y:S05]  /*1b70*/  BRA.U UP0, `(.L_x_26) ;  /* 0xfffffffd00607547 */ /* 0x000fea000b83ffff */
.L_x_21:
[----:B-1----:R-:W-:Y:S01]  /*1b80*/  ULEA UR8, UR6, UR4, 0x3 ;  /* 0x0000000406087291 */ /* 0x002fe2000f8e18ff */
[----:B------:R-:W-:Y:S01]  /*1b90*/  SHF.L.U32 R2, R15, 0x1f, RZ ;  /* 0x0000001f0f027819 */ /* 0x000fe200000006ff */
[----:B------:R-:W-:Y:S01]  /*1ba0*/  @!P1 SYNCS.ARRIVE.TRANS64.A1T0 RZ, [UR4+0x158], RZ ;  /* 0x000158ffffff99a7 */ /* 0x000fe20008100004 */
[----:B------:R-:W-:-:S06]  /*1bb0*/  UISETP.GT.AND UP0, UPT, UR15, UR14, UPT ;  /* 0x0000000e0f00728c */ /* 0x000fcc000bf04270 */
[----:B--2---:R1:W2:Y:S03]  /*1bc0*/  SYNCS.PHASECHK.TRANS64.TRYWAIT P0, [UR8+0x88], R2 ;  /* 0x00008802ff0075a7 */ /* 0x0042a60008001108 */
[----:B------:R-:W-:Y:S05]  /*1bd0*/  BRA.U !UP0, `(.L_x_27) ;  /* 0x0000000108ac7547 */ /* 0x000fea000b800000 */
[----:B------:R-:W-:Y:S01]  /*1be0*/  UIADD3 UR21, UPT, UPT, UR7, UR24, URZ ;  /* 0x0000001807157290 */ /* 0x000fe2000fffe0ff */
[----:B------:R-:W-:-:S11]  /*1bf0*/  UMOV UR25, UR6 ;  /* 0x0000000600197c82 */ /* 0x000fd60008000000 */
.L_x_32:
[----:B-1----:R-:W-:Y:S01]  /*1c00*/  ULEA UR17, UR25, UR4, 0x3 ;  /* 0x0000000419117291 */ /* 0x002fe2000f8e18ff */
[----:B--2---:R-:W-:Y:S01]  /*1c10*/  @!P5 MOV R3, 0x3000 ;  /* 0x000030000003d802 */ /* 0x004fe20000000f00 */
[----:B--2---:R-:W-:Y:S10]  /*1c20*/  @P0 BRA `(.L_x_28) ;  /* 0x00000000000c0947 */ /* 0x004ff40003800000 */
[----:B------:R-:W-:-:S04]  /*1c30*/  SHF.L.U32 R5, R15, 0x1f, RZ ;  /* 0x0000001f0f057819 */ /* 0x000fc800000006ff */
[----:B------:R-:W2:Y:S02]  /*1c40*/  SYNCS.PHASECHK.TRANS64.TRYWAIT P0, [UR17+0x88], R5 ;  /* 0x00008805ff0075a7 */ /* 0x000ea40008001111 */
[----:B--2---:R-:W-:Y:S05]  /*1c50*/  @!P0 BRA `(.L_x_29) ;  /* 0x0000006800bc8947 */ /* 0x004fea0003800000 */
.L_x_28:
[----:B------:R2:W-:Y:S01]  /*1c60*/  @!P5 SYNCS.ARRIVE.TRANS64 RZ, [UR17], R3 ;  /* 0x00000003ffffd9a7 */ /* 0x0005e20008000011 */
[----:B------:R-:W-:Y:S04]  /*1c70*/  BSSY.RECONVERGENT B0, `(.L_x_30) ;  /* 0x0000003000007945 */ /* 0x000fe80003800200 */
[----:B------:R-:W-:Y:S05]  /*1c80*/  @P4 BRA `(.L_x_31) ;  /* 0x0000000000044947 */ /* 0x000fea0003800000 */
[----:B------:R-:W-:Y:S05]  /*1c90*/  BPT.TRAP 0x1 ;  /* 0x000000040000795c */ /* 0x000fea0000300000 */
.L_x_31:
[----:B------:R-:W-:Y:S05]  /*1ca0*/  BSYNC.RECONVERGENT B0 ;  /* 0x0000000000007941 */ /* 0x000fea0003800200 */
.L_x_30:
        /* <DEDUP_REMOVED lines=10> */
[----:B------:R-:W-:Y:S01]  /*1d50*/  UIADD3 UR16, UPT, UPT, UR16, 0x4600, URZ ;  /* 0x0000460010107890 */ /* 0x000fe2000fffe0ff */
[----:B-1----:R-:W-:Y:S01]  /*1d60*/  SHF.L.U32 R2, R15, 0x1f, RZ ;  /* 0x0000001f0f027819 */ /* 0x002fe200000006ff */
[----:B------:R-:W-:Y:S02]  /*1d70*/  UIADD3.X UR31, UPT, UPT, URZ, UR23, URZ, UP1, !UPT ;  /* 0x00000017ff1f7290 */ /* 0x000fe40008ffe4ff */
[----:B------:R-:W-:Y:S01]  /*1d80*/  UIADD3.X UR29, UPT, UPT, URZ, UR23, URZ, UP0, !UPT ;  /* 0x00000017ff1d7290 */ /* 0x000fe200087fe4ff */
[----:B------:R1:W1:Y:S01]  /*1d90*/  SYNCS.PHASECHK.TRANS64.TRYWAIT P0, [UR8+0x88], R2 ;  /* 0x00008802ff0075a7 */ /* 0x0002620008001108 */
[----:B------:R-:W-:Y:S01]  /*1da0*/  ULEA UR8, UR25, UR4, 0xd ;  /* 0x0000000419087291 */ /* 0x000fe2000f8e68ff */
[----:B------:R-:W-:Y:S01]  /*1db0*/  UMOV UR26, 0x0 ;  /* 0x00000000001a7882 */ /* 0x000fe20000000000 */
[----:B------:R-:W-:-:S02]  /*1dc0*/  UMOV UR27, 0x10000000 ;  /* 0x10000000001b7882 */ /* 0x000fc40000000000 */
[----:B------:R-:W-:Y:S01]  /*1dd0*/  UIADD3 UR8, UPT, UPT, UR8, 0x15600, URZ ;  /* 0x0001560008087890 */ /* 0x000fe2000fffe0ff */
[----:B------:R-:W-:Y:S01]  /*1de0*/  UMOV UR19, UR35 ;  /* 0x0000002300137c82 */ /* 0x000fe20008000000 */
[----:B------:R-:W-:Y:S01]  /*1df0*/  UMOV UR20, UR36 ;  /* 0x0000002400147c82 */ /* 0x000fe20008000000 */
[----:B------:R-:W-:Y:S01]  /*1e00*/  UMOV UR12, UR36 ;  /* 0x00000024000c7c82 */ /* 0x000fe20008000000 */
[----:B------:R-:W-:Y:S01]  /*1e10*/  UMOV UR9, UR17 ;  /* 0x0000001100097c82 */ /* 0x000fe20008000000 */
[----:B------:R-:W-:Y:S01]  /*1e20*/  UMOV UR10, UR18 ;  /* 0x00000012000a7c82 */ /* 0x000fe20008000000 */
[----:B------:R1:W-:Y:S01]  /*1e30*/  UTMALDG.3D [UR16], [UR30], desc[UR26] ;  /* 0x00001a101e0075b4 */ /* 0x0003e20008011000 */
[----:B------:R-:W-:Y:S01]  /*1e40*/  UIADD3 UR24, UPT, UPT, UR24, 0x1, URZ ;  /* 0x0000000118187890 */ /* 0x000fe2000fffe0ff */
[----:B------:R-:W-:-:S03]  /*1e50*/  UMOV UR25, UR6 ;  /* 0x0000000600197c82 */ /* 0x000fc60008000000 */
[----:B------:R-:W-:Y:S01]  /*1e60*/  UISETP.NE.AND UP0, UPT, UR24, UR21, UPT ;  /* 0x000000151800728c */ /* 0x000fe2000bf05270 */
[----:B------:R1:W-:Y:S08]  /*1e70*/  UTMALDG.3D [UR8], [UR28], desc[UR26] ;  /* 0x00001a081c0075b4 */ /* 0x0003f00008011000 */
[----:B------:R-:W-:Y:S05]  /*1e80*/  BRA.U UP0, `(.L_x_32) ;  /* 0xfffffffd005c7547 */ /* 0x000fea000b83ffff */
.L_x_27:
[----:B-1----:R-:W-:Y:S01]  /*1e90*/  LEA R2, R14, UR4, 0x3 ;  /* 0x000000040e027c11 */ /* 0x002fe2000f8e18ff */
[----:B------:R-:W-:Y:S01]  /*1ea0*/  NOP ;  /* 0x0000000000007918 */ /* 0x000fe20000000000 */
[----:B--2---:R-:W-:Y:S02]  /*1eb0*/  SHF.L.U32 R3, R12, 0x1f, RZ ;  /* 0x0000001f0c037819 */ /* 0x004fe400000006ff */
[----:B------:R-:W-:Y:S02]  /*1ec0*/  LEA R4, R14, UR4, 0x4 ;  /* 0x000000040e047c11 */ /* 0x000fe4000f8e20ff */
[----:B------:R-:W1:Y:S02]  /*1ed0*/  SYNCS.PHASECHK.TRANS64.TRYWAIT P0, [R2+URZ+0x160], R3 ;  /* 0x00016003020075a7 */ /* 0x000e6400080011ff */
[----:B-1----:R-:W-:Y:S05]  /*1ee0*/  @!P0 BRA `(.L_x_33) ;  /* 0x0000006800308947 */ /* 0x002fea0003800000 */
.L_x_148:
[----:B------:R-:W2:Y:S01]  /*1ef0*/  LDS.128 R4, [R4+0x1f0] ;  /* 0x0001f00004047984 */ /* 0x000ea20000000c00 */
[----:B---3--:R-:W-:Y:S01]  /*1f00*/  ISETP.GE.AND P0, PT, R26, 0x1, PT ;  /* 0x000000011a00780c */ /* 0x008fe20003f06270 */
[----:B-1----:R-:W-:Y:S01]  /*1f10*/  VIADD R2, R2, 0x170 ;  /* 0x0000017002027836 */ /* 0x002fe20000000000 */
[----:B------:R-:W-:Y:S01]  /*1f20*/  @!PT LDS RZ, [RZ] ;  /* 0x00000000fffff984 */ /* 0x000fe20000000800 */
[----:B------:R-:W-:Y:S01]  /*1f30*/  @!PT LDS RZ, [RZ] ;  /* 0x00000000fffff984 */ /* 0x000fe20000000800 */
[----:B------:R-:W-:Y:S01]  /*1f40*/  @!PT LDS RZ, [RZ] ;  /* 0x00000000fffff984 */ /* 0x000fe20000000800 */
[----:B------:R-:W-:Y:S01]  /*1f50*/  @!PT LDS RZ, [RZ] ;  /* 0x00000000fffff984 */ /* 0x000fe20000000800 */
[----:B------:R1:W-:Y:S06]  /*1f60*/  MEMBAR.ALL.CTA ;  /* 0x0000000000007992 */ /* 0x0003ec0000008000 */
[----:B-1----:R-:W1:Y:S01]  /*1f70*/  FENCE.VIEW.ASYNC.S ;  /* 0x00000000000073c6 */ /* 0x002e620000000000 */
[----:B------:R-:W-:-:S04]  /*1f80*/  PRMT R2, RZ, 0x654, R2 ;  /* 0x00000654ff027816 */ /* 0x000fc80000000002 */
[----:B-1----:R1:W-:Y:S01]  /*1f90*/  SYNCS.ARRIVE.TRANS64.RED.A1T0 RZ, [R2+URZ], RZ ;  /* 0x000000ff02ff79a7 */ /* 0x0023e200081004ff */
[----:B--2---:R-:W-:-:S13]  /*1fa0*/  LOP3.LUT P2, RZ, R6, 0x1, RZ, 0xc0, !PT ;  /* 0x0000000106ff7812 */ /* 0x004fda000784c0ff */
[----:B------:R-:W-:Y:S01]  /*1fb0*/  @P2 SHF.R.U32.HI R3, RZ, 0x10, R5 ;  /* 0x00000010ff032819 */ /* 0x000fe20000011605 */
[----:B------:R-:W-:Y:S01]  /*1fc0*/  VOTEU.ANY UP0, P2 ;  /* 0x0000000000ff7886 */ /* 0x000fe20001000100 */
[----:B------:R-:W-:Y:S02]  /*1fd0*/  @P2 MOV R13, R4 ;  /* 0x00000004000d2202 */ /* 0x000fe40000000f00 */
[----:B------:R-:W-:Y:S02]  /*1fe0*/  @P2 R2UR.BROADCAST UR8, R3 ;  /* 0x00000000030822ca */ /* 0x000fe400008e0000 */
[----:B------:R-:W-:-:S11]  /*1ff0*/  @P2 LOP3.LUT R11, R5, 0xffff, RZ, 0xc0, !PT ;  /* 0x0000ffff050b2812 */ /* 0x000fd600078ec0ff */
[----:B------:R-:W-:Y:S01]  /*2000*/  @UP0 UMOV UR36, UR8 ;  /* 0x0000000800240c82 */ /* 0x000fe20008000000 */
[----:B-1----:R-:W-:Y:S05]  /*2010*/  @!P0 BRA `(.L_x_34) ;  /* 0x0000000000b88947 */ /* 0x002fea0003800000 */
[----:B------:R-:W4:Y:S01]  /*2020*/  LDC.64 R4, c[0x0][0xb18] ;  /* 0x0002c600ff047b82 */ /* 0x000f220000000a00 */
[----:B------:R-:W-:-:S07]  /*2030*/  ISETP.NE.AND P3, PT, R26, 0x1, PT ;  /* 0x000000011a00780c */ /* 0x000fce0003f65270 */
[----:B------:R-:W1:Y:S08]  /*2040*/  LDC.64 R6, c[0x0][0xb10] ;  /* 0x0002c400ff067b82 */ /* 0x000e700000000a00 */
[----:B------:R-:W2:Y:S08]  /*2050*/  LDC R16, c[0x0][0xb20] ;  /* 0x0002c800ff107b82 */ /* 0x000eb00000000800 */
[----:B------:R-:W3:Y:S01]  /*2060*/  LDC R18, c[0x0][0xb0c] ;  /* 0x0002c300ff127b82 */ /* 0x000ee20000000800 */
[----:B----4-:R-:W-:Y:S01]  /*2070*/  IMAD.HI.U32 R17, R0, R5, RZ ;  /* 0x0000000500117227 */ /* 0x010fe200078e00ff */
[----:B------:R-:W-:-:S03]  /*2080*/  ISETP.NE.AND P0, PT, R4, 0x1, PT ;  /* 0x000000010400780c */ /* 0x000fc60003f05270 */
[----:B------:R-:W-:-:S03]  /*2090*/  IMAD.HI.U32 R5, R11, R5, RZ ;  /* 0x000000050b057227 */ /* 0x000fc600078e00ff */
[----:B------:R-:W4:Y:S01]  /*20a0*/  LDC.64 R2, c[0x0][0xb28] ;  /* 0x0002ca00ff027b82 */ /* 0x000f220000000a00 */
[----:B-1----:R-:W-:-:S04]  /*20b0*/  IMAD.HI.U32 R20, R9, R6, RZ ;  /* 0x0000000609147227 */ /* 0x002fc800078e00ff */
[----:B------:R-:W-:Y:S01]  /*20c0*/  IMAD.HI.U32 R22, R13, R6, RZ ;  /* 0x000000060d167227 */ /* 0x000fe200078e00ff */
[----:B------:R-:W-:Y:S02]  /*20d0*/  SHF.R.U32.HI R20, RZ, R7, R20 ;  /* 0x00000007ff147219 */ /* 0x000fe40000011614 */
[-C--:B--2---:R-:W-:Y:S02]  /*20e0*/  SHF.R.U32.HI R17, RZ, R16.reuse, R17 ;  /* 0x00000010ff117219 */ /* 0x084fe40000011611 */
[----:B------:R-:W-:Y:S02]  /*20f0*/  SHF.R.U32.HI R16, RZ, R16, R5 ;  /* 0x00000010ff107219 */ /* 0x000fe40000011605 */
[----:B------:R-:W-:Y:S02]  /*2100*/  SEL R17, R0, R17, !P0 ;  /* 0x0000001100117207 */ /* 0x000fe40004000000 */
[----:B------:R-:W-:Y:S02]  /*2110*/  SHF.R.U32.HI R22, RZ, R7, R22 ;  /* 0x00000007ff167219 */ /* 0x000fe40000011616 */
[----:B---3--:R-:W-:-:S02]  /*2120*/  ISETP.NE.AND P1, PT, R18, 0x1, PT ;  /* 0x000000011200780c */ /* 0x008fc40003f25270 */
[----:B------:R-:W-:Y:S02]  /*2130*/  SEL R5, R11, R16, !P0 ;  /* 0x000000100b057207 */ /* 0x000fe40004000000 */
[----:B------:R-:W-:Y:S02]  /*2140*/  SEL R19, R9, R20, !P1 ;  /* 0x0000001409137207 */ /* 0x000fe40004800000 */
[----:B------:R-:W-:Y:S01]  /*2150*/  SEL R7, R13, R22, !P1 ;  /* 0x000000160d077207 */ /* 0x000fe20004800000 */
[----:B----4-:R-:W-:-:S04]  /*2160*/  IMAD.HI.U32 R20, R17, R2, RZ ;  /* 0x0000000211147227 */ /* 0x010fc800078e00ff */
[----:B------:R-:W-:Y:S01]  /*2170*/  IMAD.HI.U32 R6, R19, R2, RZ ;  /* 0x0000000213067227 */ /* 0x000fe200078e00ff */
[----:B------:R-:W-:-:S04]  /*2180*/  @P3 SHF.R.U32.HI R17, RZ, R3, R20 ;  /* 0x00000003ff113219 */ /* 0x000fc80000011614 */
        /* <DEDUP_REMOVED lines=8> */
[----:B------:R-:W-:-:S04]  /*2210*/  @!P0 IMAD.HI.U32 R16, R7, R2, RZ ;  /* 0x0000000207108227 */ /* 0x000fc800078e00ff */
[----:B------:R-:W-:Y:S01]  /*2220*/  IMAD.MOV R2, RZ, RZ, -R6 ;  /* 0x000000ffff027224 */ /* 0x000fe200078e0a06 */
[----:B------:R-:W-:-:S03]  /*2230*/  @!P0 SHF.R.U32.HI R16, RZ, R3, R16 ;  /* 0x00000003ff108219 */ /* 0x000fc60000011610 */
[----:B------:R-:W-:Y:S01]  /*2240*/  IMAD R2, R26, R2, R5 ;  /* 0x000000021a027224 */ /* 0x000fe200078e0205 */
[----:B------:R-:W-:Y:S02]  /*2250*/  @!P0 SEL R3, R7, R16, !P3 ;  /* 0x0000001007038207 */ /* 0x000fe40005800000 */
[----:B------:R-:W-:-:S03]  /*2260*/  IADD3 R16, PT, PT, -R5, RZ, RZ ;  /* 0x000000ff05107210 */ /* 0x000fc60007ffe1ff */
[--C-:B------:R-:W-:Y:S02]  /*2270*/  @!P0 IMAD.IADD R6, R6, 0x1, -R3.reuse ;  /* 0x0000000106068824 */ /* 0x100fe400078e0a03 */
[----:B------:R-:W-:Y:S01]  /*2280*/  @!P0 IMAD R3, R2, R19, R3 ;  /* 0x0000001302038224 */ /* 0x000fe200078e0203 */
[----:B------:R-:W-:Y:S01]  /*2290*/  IADD3 R2, PT, PT, -R7, RZ, RZ ;  /* 0x000000ff07027210 */ /* 0x000fe20007ffe1ff */
[----:B------:R-:W-:Y:S02]  /*22a0*/  @!P0 IMAD R5, R26, R6, R7 ;  /* 0x000000061a058224 */ /* 0x000fe400078e0207 */
[----:B------:R-:W-:Y:S02]  /*22b0*/  IMAD R11, R4, R16, R11 ;  /* 0x00000010040b7224 */ /* 0x000fe400078e020b */
[----:B------:R-:W-:Y:S02]  /*22c0*/  @!P0 IMAD.MOV.U32 R7, RZ, RZ, R3 ;  /* 0x000000ffff078224 */ /* 0x000fe400078e0003 */
[----:B------:R-:W-:-:S02]  /*22d0*/  IMAD R2, R18, R2, R13 ;  /* 0x0000000212027224 */ /* 0x000fc400078e020d */
[----:B------:R-:W-:Y:S02]  /*22e0*/  IMAD R11, R5, R4, R11 ;  /* 0x00000004050b7224 */ /* 0x000fe400078e020b */
[----:B------:R-:W-:Y:S02]  /*22f0*/  IMAD R13, R7, R18, R2 ;  /* 0x00000012070d7224 */ /* 0x000fe400078e0202 */
.L_x_34:
[----:B------:R-:W1:Y:S02]  /*2300*/  LDCU UR8, c[0x0][0xb30] ;  /* 0x00016600ff0877ac */ /* 0x000e640008000800 */
[----:B-1----:R-:W-:-:S09]  /*2310*/  UISETP.NE.AND UP0, UPT, UR8, 0x1, UPT ;  /* 0x000000010800788c */ /* 0x002fd2000bf05270 */
[----:B------:R-:W-:Y:S05]  /*2320*/  BRA.U UP0, `(.L_x_35) ;  /* 0x0000000100407547 */ /* 0x000fea000b800000 */
[----:B------:R-:W1:Y:S08]  /*2330*/  LDC.64 R4, c[0x0][0xb10] ;  /* 0x0002c400ff047b82 */ /* 0x000e700000000a00 */
[----:B------:R-:W2:Y:S08]  /*2340*/  LDC.64 R2, c[0x0][0xb18] ;  /* 0x0002c600ff027b82 */ /* 0x000eb00000000a00 */
[----:B------:R-:W3:Y:S08]  /*2350*/  LDC R6, c[0x0][0xb20] ;  /* 0x0002c800ff067b82 */ /* 0x000ef00000000800 */
[----:B------:R-:W4:Y:S01]  /*2360*/  LDC R16, c[0x0][0xb0c] ;  /* 0x0002c300ff107b82 */ /* 0x000f220000000800 */
[----:B-1----:R-:W-:-:S05]  /*2370*/  IMAD.HI.U32 R4, R13, R4, RZ ;  /* 0x000000040d047227 */ /* 0x002fca00078e00ff */
[----:B------:R-:W-:Y:S01]  /*2380*/  SHF.R.U32.HI R4, RZ, R5, R4 ;  /* 0x00000005ff047219 */ /* 0x000fe20000011604 */
[----:B--2---:R-:W-:Y:S01]  /*2390*/  IMAD.HI.U32 R3, R11, R3, RZ ;  /* 0x000000030b037227 */ /* 0x004fe200078e00ff */
[----:B------:R-:W-:-:S04]  /*23a0*/  ISETP.NE.AND P0, PT, R2, 0x1, PT ;  /* 0x000000010200780c */ /* 0x000fc80003f05270 */
[----:B---3--:R-:W-:-:S04]  /*23b0*/  SHF.R.U32.HI R6, RZ, R6, R3 ;  /* 0x00000006ff067219 */ /* 0x008fc80000011603 */
[----:B------:R-:W-:Y:S02]  /*23c0*/  SEL R3, R11, R6, !P0 ;  /* 0x000000060b037207 */ /* 0x000fe40004000000 */
[----:B----4-:R-:W-:-:S04]  /*23d0*/  ISETP.NE.AND P1, PT, R16, 0x1, PT ;  /* 0x000000011000780c */ /* 0x010fc80003f25270 */
[----:B------:R-:W-:-:S05]  /*23e0*/  SEL R4, R13, R4, !P1 ;  /* 0x000000040d047207 */ /* 0x000fca0004800000 */
[----:B------:R-:W-:Y:S02]  /*23f0*/  IMAD.IADD R5, R3, 0x1, -R4 ;  /* 0x0000000103057824 */ /* 0x000fe400078e0a04 */
[----:B------:R-:W-:Y:S02]  /*2400*/  IMAD.IADD R3, R4, 0x1, -R3 ;  /* 0x0000000104037824 */ /* 0x000fe400078e0a03 */
[----:B------:R-:W-:Y:S02]  /*2410*/  IMAD R13, R5, R16, R13 ;  /* 0x00000010050d7224 */ /* 0x000fe400078e020d */
[----:B------:R-:W-:-:S07]  /*2420*/  IMAD R11, R3, R2, R11 ;  /* 0x00000002030b7224 */ /* 0x000fce00078e020b */
.L_x_35:
[----:B------:R-:W-:Y:S01]  /*2430*/  VIADD R14, R14, 0x1 ;  /* 0x000000010e0e7836 */ /* 0x000fe20000000000 */
[----:B------:R-:W-:Y:S01]  /*2440*/  PLOP3.LUT P1, PT, PT, PT, PT, 0x80, 0x8 ;  /* 0x000000000008781c */ /* 0x000fe20003f2f070 */
[----:B------:R-:W-:Y:S02]  /*2450*/  IMAD.IADD R21, R13, 0x1, R60 ;  /* 0x000000010d157824 */ /* 0x000fe400078e023c */
[----:B------:R-:W-:Y:S01]  /*2460*/  IMAD.IADD R20, R11, 0x1, R58 ;  /* 0x000000010b147824 */ /* 0x000fe200078e023a */
[----:B------:R-:W-:-:S04]  /*2470*/  ISETP.NE.AND P0, PT, R14, 0x2, PT ;  /* 0x000000020e00780c */ /* 0x000fc80003f05270 */
[----:B------:R-:W-:Y:S02]  /*2480*/  SEL R3, RZ, 0x1, P0 ;  /* 0x00000001ff037807 */ /* 0x000fe40000000000 */
[----:B------:R-:W-:Y:S02]  /*2490*/  SEL R14, R14, RZ, P0 ;  /* 0x000000ff0e0e7207 */ /* 0x000fe40000000000 */
[----:B------:R-:W-:Y:S01]  /*24a0*/  LOP3.LUT R12, R12, R3, RZ, 0x3c, !PT ;  /* 0x000000030c0c7212 */ /* 0x000fe200078e3cff */
[----:B------:R-:W-:Y:S06]  /*24b0*/  @P2 BRA `(.L_x_36) ;  /* 0xfffffff000982947 */ /* 0x000fec000383ffff */
[----:B------:R-:W-:Y:S01]  /*24c0*/  UIADD3 UR4, UPT, UPT, UR4, 0x88, URZ ;  /* 0x0000008804047890 */ /* 0x000fe2000fffe0ff */
[----:B------:R-:W-:-:S03]  /*24d0*/  SHF.L.U32 R3, R15, 0x1f, RZ ;  /* 0x0000001f0f037819 */ /* 0x000fc600000006ff */
[----:B------:R-:W-:-:S09]  /*24e0*/  ULEA UR5, UR6, UR4, 0x3 ;  /* 0x0000000406057291 */ /* 0x000fd2000f8e18ff */
[----:B------:R-:W1:Y:S02]  /*24f0*/  SYNCS.PHASECHK.TRANS64.TRYWAIT P0, [UR5], R3 ;  /* 0x00000003ff0075a7 */ /* 0x000e640008001105 */
[----:B-1----:R-:W-:Y:S05]  /*2500*/  @!P0 BRA `(.L_x_37) ;  /* 0x0000006000bc8947 */ /* 0x002fea0003800000 */
.L_x_150:
[----:B------:R-:W-:-:S04]  /*2510*/  UIADD3 UR6, UPT, UPT, UR6, 0x1, URZ ;  /* 0x0000000106067890 */ /* 0x000fc8000fffe0ff */
[----:B------:R-:W-:-:S04]  /*2520*/  UISETP.NE.AND UP0, UPT, UR6, 0x11, UPT ;  /* 0x000000110600788c */ /* 0x000fc8000bf05270 */
[----:B------:R-:W-:Y:S02]  /*2530*/  USEL UR7, URZ, 0x1, UP0 ;  /* 0x00000001ff077887 */ /* 0x000fe40008000000 */
[----:B------:R-:W-:-:S04]  /*2540*/  USEL UR6, UR6, URZ, UP0 ;  /* 0x000000ff06067287 */ /* 0x000fc80008000000 */
[----:B------:R-:W-:Y:S01]  /*2550*/  ULEA UR5, UR6, UR4, 0x3 ;  /* 0x0000000406057291 */ /* 0x000fe2000f8e18ff */
[----:B------:R-:W-:-:S04]  /*2560*/  LOP3.LUT R2, R15, UR7, RZ, 0x3c, !PT ;  /* 0x000000070f027c12 */ /* 0x000fc8000f8e3cff */
[----:B-1----:R-:W-:-:S04]  /*2570*/  SHF.L.U32 R3, R2, 0x1f, RZ ;  /* 0x0000001f02037819 */ /* 0x002fc800000006ff */
[----:B------:R-:W1:Y:S02]  /*2580*/  SYNCS.PHASECHK.TRANS64.TRYWAIT P0, [UR5], R3 ;  /* 0x00000003ff0075a7 */ /* 0x000e640008001105 */
[----:B-1----:R-:W-:Y:S05]  /*2590*/  @!P0 BRA `(.L_x_38) ;  /* 0x0000006000b08947 */ /* 0x002fea0003800000 */
.L_x_152:
        /* <DEDUP_REMOVED lines=9> */
.L_x_154:
        /* <DEDUP_REMOVED lines=9> */
.L_x_156:
        /* <DEDUP_REMOVED lines=9> */
.L_x_158:
        /* <DEDUP_REMOVED lines=9> */
.L_x_160:
        /* <DEDUP_REMOVED lines=9> */
.L_x_162:
        /* <DEDUP_REMOVED lines=9> */
.L_x_164:
        /* <DEDUP_REMOVED lines=9> */
.L_x_166:
        /* <DEDUP_REMOVED lines=9> */
.L_x_168:
        /* <DEDUP_REMOVED lines=9> */
.L_x_170:
        /* <DEDUP_REMOVED lines=9> */
.L_x_172:
        /* <DEDUP_REMOVED lines=9> */
.L_x_174:
        /* <DEDUP_REMOVED lines=9> */
.L_x_176:
        /* <DEDUP_REMOVED lines=9> */
.L_x_178:
        /* <DEDUP_REMOVED lines=9> */
.L_x_180:
[----:B------:R-:W-:-:S04]  /*2d80*/  UIADD3 UR6, UPT, UPT, UR6, 0x1, URZ ;  /* 0x0000000106067890 */ /* 0x000fc8000fffe0ff */
[----:B------:R-:W-:-:S04]  /*2d90*/  UISETP.NE.AND UP0, UPT, UR6, 0x11, UPT ;  /* 0x000000110600788c */ /* 0x000fc8000bf05270 */
[----:B------:R-:W-:Y:S02]  /*2da0*/  USEL UR5, URZ, 0x1, UP0 ;  /* 0x00000001ff057887 */ /* 0x000fe40008000000 */
[----:B------:R-:W-:-:S04]  /*2db0*/  USEL UR6, UR6, URZ, UP0 ;  /* 0x000000ff06067287 */ /* 0x000fc80008000000 */
[----:B------:R-:W-:Y:S01]  /*2dc0*/  ULEA UR6, UR6, UR4, 0x3 ;  /* 0x0000000406067291 */ /* 0x000fe2000f8e18ff */
[----:B-1----:R-:W-:-:S04]  /*2dd0*/  LOP3.LUT R3, R2, UR5, RZ, 0x3c, !PT ;  /* 0x0000000502037c12 */ /* 0x002fc8000f8e3cff */
[----:B------:R-:W-:Y:S01]  /*2de0*/  SHF.L.U32 R3, R3, 0x1f, RZ ;  /* 0x0000001f03037819 */ /* 0x000fe200000006ff */
[----:B----4-:R-:W-:-:S07]  /*2df0*/  IMAD.U32 R0, RZ, RZ, UR6 ;  /* 0x00000006ff007e24 */ /* 0x010fce000f8e00ff */
.L_x_53:
[----:B-1----:R1:W2:Y:S02]  /*2e00*/  SYNCS.PHASECHK.TRANS64.TRYWAIT P0, [R0+URZ], R3 ;  /* 0x00000003000075a7 */ /* 0x0022a400080011ff */
[----:B--2---:R-:W-:Y:S05]  /*2e10*/  @!P0 NANOSLEEP.SYNCS 0x989680 ;  /* 0x009896800000895d */ /* 0x004fea0003900000 */
[----:B------:R-:W2:Y:S02]  /*2e20*/  @!P0 SYNCS.PHASECHK.TRANS64 P0, [R0+URZ], R3 ;  /* 0x00000003000085a7 */ /* 0x000ea400080010ff */
[----:B--2---:R-:W-:Y:S05]  /*2e30*/  @P0 EXIT ;  /* 0x000000000000094d */ /* 0x004fea0003800000 */
[----:B------:R-:W-:Y:S05]  /*2e40*/  BRA `(.L_x_53) ;  /* 0xfffffffc00ec7947 */ /* 0x000fea000383ffff */
.L_x_18:
[----:B------:R-:W-:-:S04]  /*2e50*/  UISETP.NE.AND UP1, UPT, UR37, URZ, UPT ;  /* 0x000000ff2500728c */ /* 0x000fc8000bf25270 */
[----:B------:R-:W-:-:S09]  /*2e60*/  UISETP.NE.OR UP1, UPT, UR8, 0x1, UP1 ;  /* 0x000000010800788c */ /* 0x000fd20008f25670 */
[----:B------:R-:W-:Y:S05]  /*2e70*/  BRA.U UP1, `(.L_x_54) ;  /* 0x0000000501487547 */ /* 0x000fea000b800000 */
[----:B------:R-:W-:Y:S01]  /*2e80*/  ISETP.NE.AND P2, PT, R2, RZ, PT ;  /* 0x000000ff0200720c */ /* 0x000fe20003f45270 */
[----:B------:R-:W-:Y:S01]  /*2e90*/  IMAD.MOV.U32 R12, RZ, RZ, 0x1 ;  /* 0x00000001ff0c7424 */ /* 0x000fe200078e00ff */
[----:B------:R-:W-:Y:S02]  /*2ea0*/  CS2R R10, SRZ ;  /* 0x00000000000a7805 */ /* 0x000fe4000001ff00 */
[----:B------:R-:W-:Y:S01]  /*2eb0*/  CS2R R8, SRZ ;  /* 0x0000000000087805 */ /* 0x000fe2000001ff00 */
[----:B------:R-:W-:Y:S01]  /*2ec0*/  UMOV UR4, 0x400 ;  /* 0x0000040000047882 */ /* 0x000fe20000000000 */
[----:B------:R-:W-:Y:S01]  /*2ed0*/  UMOV UR6, URZ ;  /* 0x000000ff00067c82 */ /* 0x000fe20008000000 */
[----:B------:R-:W-:-:S12]  /*2ee0*/  ULEA UR37, UR37, UR4, 0x18 ;  /* 0x0000000425257291 */ /* 0x000fd8000f8ec0ff */
.L_x_58:
[----:B------:R-:W-:Y:S02]  /*2ef0*/  LEA R0, R8, UR37, 0x3 ;  /* 0x0000002508007c11 */ /* 0x000fe4000f8e18ff */
[----:B------:R-:W-:-:S03]  /*2f00*/  SHF.L.U32 R5, R9, 0x1f, RZ ;  /* 0x0000001f09057819 */ /* 0x000fc600000006ff */
[----:B------:R-:W-:Y:S01]  /*2f10*/  VIADD R4, R0, 0x1d0 ;  /* 0x000001d000047836 */ /* 0x000fe20000000000 */
[----:B------:R-:W1:Y:S02]  /*2f20*/  SYNCS.PHASECHK.TRANS64.TRYWAIT P0, [R0+URZ+0x1c0], R5 ;  /* 0x0001c005000075a7 */ /* 0x000e6400080011ff */
[----:B-1----:R-:W-:Y:S05]  /*2f30*/  @!P0 BRA `(.L_x_55) ;  /* 0x0000005c00b08947 */ /* 0x002fea0003800000 */
.L_x_181:
[----:B------:R-:W-:Y:S01]  /*2f40*/  ULEA UR5, UR6, UR37, 0x3 ;  /* 0x0000002506057291 */ /* 0x000fe2000f8e18ff */
[----:B------:R-:W-:Y:S02]  /*2f50*/  PRMT R4, RZ, 0x654, R4 ;  /* 0x00000654ff047816 */ /* 0x000fe40000000004 */
[----:B-1----:R-:W-:Y:S01]  /*2f60*/  SHF.L.U32 R5, R12, 0x1f, RZ ;  /* 0x0000001f0c057819 */ /* 0x002fe200000006ff */
[----:B------:R-:W-:Y:S01]  /*2f70*/  UIADD3 UR4, UPT, UPT, UR5, 0x160, URZ ;  /* 0x0000016005047890 */ /* 0x000fe2000fffe0ff */
[----:B------:R1:W-:Y:S05]  /*2f80*/  SYNCS.ARRIVE.TRANS64.RED.A1T0 RZ, [R4+URZ], RZ ;  /* 0x000000ff04ff79a7 */ /* 0x0003ea00081004ff */
[----:B------:R-:W-:Y:S01]  /*2f90*/  IMAD.U32 R7, RZ, RZ, UR4 ;  /* 0x00000004ff077e24 */ /* 0x000fe2000f8e00ff */
[----:B------:R-:W2:Y:S04]  /*2fa0*/  SYNCS.PHASECHK.TRANS64.TRYWAIT P0, [UR5+0x170], R5 ;  /* 0x00017005ff0075a7 */ /* 0x000ea80008001105 */
[----:B------:R-:W-:Y:S01]  /*2fb0*/  PRMT R6, R2, 0x654, R7 ;  /* 0x0000065402067816 */ /* 0x000fe20000000007 */
[----:B-1----:R-:W-:Y:S01]  /*2fc0*/  @!P2 IMAD.MOV.U32 R4, RZ, RZ, 0x10 ;  /* 0x00000010ff04a424 */ /* 0x002fe200078e00ff */
[----:B--2---:R-:W-:Y:S06]  /*2fd0*/  @!P0 BRA `(.L_x_56) ;  /* 0x0000005c009c8947 */ /* 0x004fec0003800000 */
.L_x_183:
[----:B------:R-:W-:Y:S01]  /*2fe0*/  ULEA UR4, UR6, UR37, 0x4 ;  /* 0x0000002506047291 */ /* 0x000fe2000f8e20ff */
[----:B------:R-:W-:Y:S01]  /*2ff0*/  SEL R3, R6, R3, !P2 ;  /* 0x0000000306037207 */ /* 0x000fe20005000000 */
[----:B------:R-:W-:Y:S01]  /*3000*/  UIADD3 UR5, UPT, UPT, UR5, 0x160, URZ ;  /* 0x0000016005057890 */ /* 0x000fe2000fffe0ff */
[----:B-1----:R-:W-:Y:S01]  /*3010*/  LEA R0, R11, UR37, 0x3 ;  /* 0x000000250b007c11 */ /* 0x002fe2000f8e18ff */
[----:B------:R-:W-:Y:S01]  /*3020*/  UIADD3 UR4, UPT, UPT, UR4, 0x1f0, URZ ;  /* 0x000001f004047890 */ /* 0x000fe2000fffe0ff */
[----:B------:R-:W-:Y:S01]  /*3030*/  SHF.L.U32 R5, R10, 0x1f, RZ ;  /* 0x0000001f0a057819 */ /* 0x000fe200000006ff */
[----:B------:R1:W-:Y:S01]  /*3040*/  @!P2 SYNCS.ARRIVE.TRANS64.RED RZ, [R3+URZ], R4 ;  /* 0x0000000403ffa9a7 */ /* 0x0003e200080004ff */
[----:B------:R-:W-:Y:S01]  /*3050*/  UIADD3 UR6, UPT, UPT, UR6, 0x1, URZ ;  /* 0x0000000106067890 */ /* 0x000fe2000fffe0ff */
[----:B------:R-:W-:-:S03]  /*3060*/  VIADD R8, R8, 0x1 ;  /* 0x0000000108087836 */ /* 0x000fc60000000000 */
[----:B------:R-:W-:Y:S02]  /*3070*/  UISETP.NE.AND UP0, UPT, UR6, 0x2, UPT ;  /* 0x000000020600788c */ /* 0x000fe4000bf05270 */
[----:B------:R-:W-:Y:S06]  /*3080*/  UGETNEXTWORKID.BROADCAST [UR4], [UR5] ;  /* 0x00000000040073ca */ /* 0x000fec0008000100 */
[----:B------:R-:W-:Y:S01]  /*3090*/  USEL UR4, URZ, 0x1, UP0 ;  /* 0x00000001ff047887 */ /* 0x000fe20008000000 */
[----:B------:R-:W-:Y:S01]  /*30a0*/  ISETP.NE.AND P0, PT, R8, 0x2, PT ;  /* 0x000000020800780c */ /* 0x000fe20003f05270 */
[----:B------:R-:W-:Y:S01]  /*30b0*/  USEL UR6, UR6, URZ, UP0 ;  /* 0x000000ff06067287 */ /* 0x000fe20008000000 */
[----:B------:R-:W2:Y:S03]  /*30c0*/  SYNCS.PHASECHK.TRANS64.TRYWAIT P1, [R0+URZ+0x160], R5 ;  /* 0x00016005000075a7 */ /* 0x000ea600080211ff */
[----:B------:R-:W-:Y:S01]  /*30d0*/  LOP3.LUT R12, R12, UR4, RZ, 0x3c, !PT ;  /* 0x000000040c0c7c12 */ /* 0x000fe2000f8e3cff */
[----:B-12---:R-:W-:Y:S07]  /*30e0*/  @!P1 BRA `(.L_x_57) ;  /* 0x0000005c00709947 */ /* 0x006fee0003800000 */
.L_x_184:
[C---:B------:R-:W-:Y:S01]  /*30f0*/  LEA R4, R11.reuse, UR37, 0x4 ;  /* 0x000000250b047c11 */ /* 0x040fe2000f8e20ff */
[----:B-1----:R-:W-:Y:S01]  /*3100*/  VIADD R0, R0, 0x170 ;  /* 0x0000017000007836 */ /* 0x002fe20000000000 */
[----:B------:R-:W-:Y:S01]  /*3110*/  SEL R8, R8, RZ, P0 ;  /* 0x000000ff08087207 */ /* 0x000fe20000000000 */
[----:B------:R-:W-:-:S03]  /*3120*/  VIADD R11, R11, 0x1 ;  /* 0x000000010b0b7836 */ /* 0x000fc60000000000 */
[----:B------:R-:W1:Y:S01]  /*3130*/  LDS.128 R4, [R4+0x1f0] ;  /* 0x0001f00004047984 */ /* 0x000e620000000c00 */
[----:B------:R-:W-:Y:S02]  /*3140*/  PRMT R0, RZ, 0x654, R0 ;  /* 0x00000654ff007816 */ /* 0x000fe40000000000 */
[C---:B------:R-:W-:Y:S01]  /*3150*/  ISETP.NE.AND P1, PT, R11.reuse, 0x2, PT ;  /* 0x000000020b00780c */ /* 0x040fe20003f25270 */
[----:B------:R-:W-:Y:S01]  /*3160*/  @!PT LDS RZ, [RZ] ;  /* 0x00000000fffff984 */ /* 0x000fe20000000800 */
[----:B------:R-:W-:Y:S01]  /*3170*/  @!PT LDS RZ, [RZ] ;  /* 0x00000000fffff984 */ /* 0x000fe20000000800 */
[----:B------:R-:W-:Y:S01]  /*3180*/  @!PT LDS RZ, [RZ] ;  /* 0x00000000fffff984 */ /* 0x000fe20000000800 */
[----:B------:R-:W-:Y:S01]  /*3190*/  @!PT LDS RZ, [RZ] ;  /* 0x00000000fffff984 */ /* 0x000fe20000000800 */
[----:B------:R2:W-:Y:S06]  /*31a0*/  MEMBAR.ALL.CTA ;  /* 0x0000000000007992 */ /* 0x0005ec0000008000 */
[----:B--2---:R-:W2:Y:S01]  /*31b0*/  FENCE.VIEW.ASYNC.S ;  /* 0x00000000000073c6 */ /* 0x004ea20000000000 */
[----:B------:R-:W-:Y:S01]  /*31c0*/  SEL R11, R11, RZ, P1 ;  /* 0x000000ff0b0b7207 */ /* 0x000fe20000800000 */
[----:B--2---:R2:W-:Y:S01]  /*31d0*/  SYNCS.ARRIVE.TRANS64.RED.A1T0 RZ, [R0+URZ], RZ ;  /* 0x000000ff00ff79a7 */ /* 0x0045e200081004ff */
[----:B-1----:R-:W-:-:S02]  /*31e0*/  LOP3.LUT P3, RZ, R6, 0x1, RZ, 0xc0, !PT ;  /* 0x0000000106ff7812 */ /* 0x002fc4000786c0ff */
[----:B------:R-:W-:-:S04]  /*31f0*/  SEL R5, RZ, 0x1, P1 ;  /* 0x00000001ff057807 */ /* 0x000fc80000800000 */
[----:B------:R-:W-:Y:S02]  /*3200*/  LOP3.LUT R10, R10, R5, RZ, 0x3c, !PT ;  /* 0x000000050a0a7212 */ /* 0x000fe400078e3cff */
[----:B--2---:R-:W-:-:S04]  /*3210*/  SEL R0, RZ, 0x1, P0 ;  /* 0x00000001ff007807 */ /* 0x004fc80000000000 */
[----:B------:R-:W-:Y:S01]  /*3220*/  LOP3.LUT R9, R9, R0, RZ, 0x3c, !PT ;  /* 0x0000000009097212 */ /* 0x000fe200078e3cff */
[----:B------:R-:W-:Y:S06]  /*3230*/  @P3 BRA `(.L_x_58) ;  /* 0xfffffffc002c3947 */ /* 0x000fec000383ffff */
[----:B------:R-:W-:Y:S01]  /*3240*/  ULEA UR5, UR6, UR37, 0x3 ;  /* 0x0000002506057291 */ /* 0x000fe2000f8e18ff */
[----:B------:R-:W-:-:S08]  /*3250*/  SHF.L.U32 R3, R12, 0x1f, RZ ;  /* 0x0000001f0c037819 */ /* 0x000fd000000006ff */
[----:B------:R-:W1:Y:S02]  /*3260*/  SYNCS.PHASECHK.TRANS64 P0, [UR5+0x170], R3 ;  /* 0x00017003ff0075a7 */ /* 0x000e640008001005 */
[----:B-1----:R-:W-:Y:S05]  /*3270*/  @P0 BRA `(.L_x_59) ;  /* 0x0000000000080947 */ /* 0x002fea0003800000 */
[----:B------:R-:W1:Y:S02]  /*3280*/  SYNCS.PHASECHK.TRANS64.TRYWAIT P0, [UR5+0x170], R3 ;  /* 0x00017003ff0075a7 */ /* 0x000e640008001105 */
[----:B-1----:R-:W-:Y:S05]  /*3290*/  @!P0 BRA `(.L_x_60) ;  /* 0x0000005c00188947 */ /* 0x002fea0003800000 */
.L_x_59:
[----:B------:R-:W-:-:S04]  /*32a0*/  UIADD3 UR4, UPT, UPT, UR6, 0x1, URZ ;  /* 0x0000000106047890 */ /* 0x000fc8000fffe0ff */
[----:B------:R-:W-:-:S04]  /*32b0*/  UISETP.NE.AND UP0, UPT, UR4, 0x2, UPT ;  /* 0x000000020400788c */ /* 0x000fc8000bf05270 */
[----:B------:R-:W-:Y:S02]  /*32c0*/  USEL UR7, URZ, 0x1, UP0 ;  /* 0x00000001ff077887 */ /* 0x000fe40008000000 */
[----:B------:R-:W-:-:S04]  /*32d0*/  USEL UR4, UR4, URZ, UP0 ;  /* 0x000000ff04047287 */ /* 0x000fc80008000000 */
[----:B------:R-:W-:Y:S01]  /*32e0*/  ULEA UR4, UR4, UR37, 0x3 ;  /* 0x0000002504047291 */ /* 0x000fe2000f8e18ff */
[----:B-1----:R-:W-:-:S04]  /*32f0*/  LOP3.LUT R3, R12, UR7, RZ, 0x3c, !PT ;  /* 0x000000070c037c12 */ /* 0x002fc8000f8e3cff */
[----:B------:R-:W-:-:S04]  /*3300*/  SHF.L.U32 R0, R3, 0x1f, RZ ;  /* 0x0000001f03007819 */ /* 0x000fc800000006ff */
[----:B------:R-:W1:Y:S02]  /*3310*/  SYNCS.PHASECHK.TRANS64 P0, [UR4+0x170], R0 ;  /* 0x00017000ff0075a7 */ /* 0x000e640008001004 */
[----:B-1----:R-:W-:Y:S05]  /*3320*/  @P0 EXIT ;  /* 0x000000000000094d */ /* 0x002fea0003800000 */
[----:B------:R-:W-:Y:S02]  /*3330*/  SHF.L.U32 R3, R3, 0x1f, RZ ;  /* 0x0000001f03037819 */ /* 0x000fe400000006ff */
[----:B------:R-:W-:-:S07]  /*3340*/  MOV R0, UR4 ;  /* 0x0000000400007c02 */ /* 0x000fce0008000f00 */
.L_x_61:
[----:B-1----:R1:W2:Y:S02]  /*3350*/  SYNCS.PHASECHK.TRANS64.TRYWAIT P0, [R0+URZ+0x170], R3 ;  /* 0x00017003000075a7 */ /* 0x0022a400080011ff */
[----:B--2---:R-:W-:Y:S05]  /*3360*/  @!P0 NANOSLEEP.SYNCS 0x989680 ;  /* 0x009896800000895d */ /* 0x004fea0003900000 */
[----:B------:R-:W2:Y:S02]  /*3370*/  @!P0 SYNCS.PHASECHK.TRANS64 P0, [R0+URZ+0x170], R3 ;  /* 0x00017003000085a7 */ /* 0x000ea400080010ff */
[----:B--2---:R-:W-:Y:S05]  /*3380*/  @P0 EXIT ;  /* 0x000000000000094d */ /* 0x004fea0003800000 */
[----:B------:R-:W-:Y:S05]  /*3390*/  BRA `(.L_x_61) ;  /* 0xfffffffc00ec7947 */ /* 0x000fea000383ffff */
.L_x_54:
[----:B------:R-:W-:-:S09]  /*33a0*/  UISETP.NE.AND UP1, UPT, UR8, URZ, UPT ;  /* 0x000000ff0800728c */ /* 0x000fd2000bf25270 */
[----:B------:R-:W-:Y:S05]  /*33b0*/  BRA.U UP1, `(.L_x_62) ;  /* 0x0000000d01947547 */ /* 0x000fea000b800000 */
[----:B------:R-:W-:Y:S01]  /*33c0*/  UMOV UR4, 0x40 ;  /* 0x0000004000047882 */ /* 0x000fe20000000000 */
[----:B------:R-:W-:Y:S01]  /*33d0*/  NOP ;  /* 0x0000000000007918 */ /* 0x000fe20000000000 */
[----:B------:R-:W-:Y:S01]  /*33e0*/  ULEA UR4, UR37, UR4, 0x18 ;  /* 0x0000000425047291 */ /* 0x000fe2000f8ec0ff */
[----:B------:R-:W-:Y:S02]  /*33f0*/  UMOV UR5, 0x400 ;  /* 0x0000040000057882 */ /* 0x000fe40000000000 */
[----:B------:R-:W-:-:S06]  /*3400*/  ULEA UR37, UR37, UR5, 0x18 ;  /* 0x0000000525257291 */ /* 0x000fcc000f8ec0ff */
[----:B------:R-:W1:Y:S02]  /*3410*/  LDS.U8 R0, [UR4+0x1c] ;  /* 0x00001c04ff007984 */ /* 0x000e640008000000 */
[----:B-1----:R-:W-:-:S13]  /*3420*/  ISETP.NE.AND P0, PT, R0, RZ, PT ;  /* 0x000000ff0000720c */ /* 0x002fda0003f05270 */
[----:B------:R-:W-:Y:S05]  /*3430*/  @P0 BRA `(.L_x_63) ;  /* 0x0000000000580947 */ /* 0x000fea0003800000 */
[----:B------:R-:W-:-:S13]  /*3440*/  ELECT P0, URZ, PT ;  /* 0x0000000000ff782f */ /* 0x000fda0003800000 */
[----:B------:R-:W-:Y:S05]  /*3450*/  @!P0 BRA `(.L_x_64) ;  /* 0x0000000000608947 */ /* 0x000fea0003800000 */
[----:B------:R-:W-:Y:S01]  /*3460*/  UMOV UR5, 0x10 ;  /* 0x0000001000057882 */ /* 0x000fe20000000000 */
[----:B------:R-:W-:Y:S01]  /*3470*/  HFMA2 R0, -RZ, RZ, 0, 5.9604644775390625e-08 ;  /* 0x00000001ff007431 */ /* 0x000fe200000001ff */
[----:B------:R-:W-:-:S03]  /*3480*/  MOV R2, 0xffff ;  /* 0x0000ffff00027802 */ /* 0x000fc60000000f00 */
[----:B------:R-:W-:Y:S04]  /*3490*/  DEPBAR.LE SB1, 0x36 ;  /* 0x00009d800000791a */ /* 0x000fe80000000000 */
[----:B------:R-:W1:Y:S02]  /*34a0*/  UTCATOMSWS.FIND_AND_SET.ALIGN UP0, UR5, UR5 ;  /* 0x00000005000575e3 */ /* 0x000e640008000800 */
[----:B-1----:R-:W-:Y:S01]  /*34b0*/  MOV R3, UR5 ;  /* 0x0000000500037c02 */ /* 0x002fe20008000f00 */
[----:B------:R-:W-:Y:S06]  /*34c0*/  BRA.U UP0, `(.L_x_65) ;  /* 0x0000000100187547 */ /* 0x000fec000b800000 */
.L_x_66:
[----:B------:R-:W-:Y:S05]  /*34d0*/  NANOSLEEP 0x64 ;  /* 0x000000640000795d */ /* 0x000fea0003800000 */
[----:B------:R-:W-:-:S05]  /*34e0*/  UMOV UR5, 0x10 ;  /* 0x0000001000057882 */ /* 0x000fca0000000000 */
[----:B------:R-:W-:Y:S04]  /*34f0*/  DEPBAR.LE SB1, 0x36 ;  /* 0x00009d800000791a */ /* 0x000fe80000000000 */
[----:B------:R-:W1:Y:S02]  /*3500*/  UTCATOMSWS.FIND_AND_SET.ALIGN UP0, UR5, UR5 ;  /* 0x00000005000575e3 */ /* 0x000e640008000800 */
[----:B-1----:R-:W-:Y:S01]  /*3510*/  MOV R3, UR5 ;  /* 0x0000000500037c02 */ /* 0x002fe20008000f00 */
[----:B------:R-:W-:Y:S05]  /*3520*/  BRA.U !UP0, `(.L_x_66) ;  /* 0xfffffffd08e87547 */ /* 0x000fea000b83ffff */
.L_x_65:
[-C--:B------:R-:W-:Y:S02]  /*3530*/  SHF.L.U32 R2, R2, R3.reuse, RZ ;  /* 0x0000000302027219 */ /* 0x080fe400000006ff */
[----:B------:R-:W-:Y:S01]  /*3540*/  SHF.L.U32 R0, R0, R3, RZ ;  /* 0x0000000300007219 */ /* 0x000fe200000006ff */
[----:B------:R-:W-:Y:S02]  /*3550*/  IMAD.SHL.U32 R3, R3, 0x20, RZ ;  /* 0x0000002003037824 */ /* 0x000fe400078e00ff */
[----:B------:R1:W-:Y:S04]  /*3560*/  ATOMS.OR RZ, [UR4+0x14], R2 ;  /* 0x00001402ffff798c */ /* 0x0003e8000b000004 */
[----:B------:R1:W-:Y:S04]  /*3570*/  ATOMS.OR RZ, [UR4+0x18], R0 ;  /* 0x00001800ffff798c */ /* 0x0003e8000b000004 */
[----:B------:R1:W-:Y:S01]  /*3580*/  STS [UR37+0x210], R3 ;  /* 0x00021003ff007988 */ /* 0x0003e20008000825 */
[----:B------:R-:W-:Y:S05]  /*3590*/  BRA `(.L_x_64) ;  /* 0x0000000000107947 */ /* 0x000fea0003800000 */
.L_x_63:
[----:B------:R-:W-:Y:S02]  /*35a0*/  MOV R0, 0xffffffff ;  /* 0xffffffff00007802 */ /* 0x000fe40000000f00 */
[----:B------:R-:W-:-:S03]  /*35b0*/  MOV R2, 0x35e0 ;  /* 0x000035e000027802 */ /* 0x000fc60000000f00 */
[----:B------:R1:W-:Y:S04]  /*35c0*/  STS [UR37+0x210], R0 ;  /* 0x00021000ff007988 */ /* 0x0003e80008000825 */
[----:B-1-3-5:R-:W-:Y:S05]  /*35d0*/  CALL.REL.NOINC `($__internal_1_$__cuda_sm10x_tcgen05_guardrail_trap_phase_invalid_during_alloc) ;  /* 0x0000006000607944 */ /* 0x02afea0003c00000 */
.L_x_64:
[----:B------:R-:W-:Y:S05]  /*35e0*/  WARPSYNC.ALL ;  /* 0x0000000000007948 */ /* 0x000fea0003800000 */
[----:B------:R-:W2:Y:S01]  /*35f0*/  S2UR UR6, SR_CgaCtaId ;  /* 0x00000000000679c3 */ /* 0x000ea20000008800 */
[----:B------:R-:W-:Y:S01]  /*3600*/  UMOV UR4, 0x400 ;  /* 0x0000040000047882 */ /* 0x000fe20000000000 */
[----:B------:R-:W-:-:S06]  /*3610*/  NOP ;  /* 0x0000000000007918 */ /* 0x000fcc0000000000 */
[----:B------:R-:W-:Y:S06]  /*3620*/  BAR.ARV 0x6, 0xa0 ;  /* 0x0182800000007b1d */ /* 0x000fec0000002000 */
[----:B------:R-:W4:Y:S01]  /*3630*/  LDCU UR7, c[0x0][0x38c] ;  /* 0x00007180ff0777ac */ /* 0x000f220008000800 */
[----:B------:R-:W-:Y:S01]  /*3640*/  IMAD.MOV.U32 R11, RZ, RZ, 0x1 ;  /* 0x00000001ff0b7424 */ /* 0x000fe200078e00ff */
[----:B------:R-:W-:Y:S01]  /*3650*/  CS2R R8, SRZ ;  /* 0x0000000000087805 */ /* 0x000fe2000001ff00 */
[----:B------:R-:W-:Y:S01]  /*3660*/  IMAD.MOV.U32 R10, RZ, RZ, RZ ;  /* 0x000000ffff0a7224 */ /* 0x000fe200078e00ff */
[----:B------:R-:W-:Y:S01]  /*3670*/  UMOV UR18, URZ ;  /* 0x000000ff00127c82 */ /* 0x000fe20008000000 */
[----:B------:R-:W-:Y:S01]  /*3680*/  UMOV UR17, URZ ;  /* 0x000000ff00117c82 */ /* 0x000fe20008000000 */
[----:B------:R-:W-:Y:S01]  /*3690*/  UMOV UR22, 0x0 ;  /* 0x0000000000167882 */ /* 0x000fe20000000000 */
[----:B------:R-:W-:Y:S01]  /*36a0*/  UMOV UR23, 0x4200490 ;  /* 0x0420049000177882 */ /* 0x000fe20000000000 */
[----:B------:R-:W-:Y:S01]  /*36b0*/  UMOV UR20, 0x0 ;  /* 0x0000000000147882 */ /* 0x000fe20000000000 */
[----:B------:R-:W-:Y:S01]  /*36c0*/  UMOV UR21, 0x4200490 ;  /* 0x0420049000157882 */ /* 0x000fe20000000000 */
[----:B--2---:R-:W-:Y:S01]  /*36d0*/  ULEA UR6, UR6, UR4, 0x18 ;  /* 0x0000000406067291 */ /* 0x004fe2000f8ec0ff */
[----:B------:R-:W2:Y:S03]  /*36e0*/  LDCU UR4, c[0x0][0x38c] ;  /* 0x00007180ff0477ac */ /* 0x000ea60008000800 */
[----:B------:R-:W-:-:S02]  /*36f0*/  UIADD3 UR11, UPT, UPT, UR6, 0x4600, URZ ;  /* 0x00004600060b7890 */ /* 0x000fc4000fffe0ff */
[----:B----4-:R-:W-:-:S03]  /*3700*/  UIADD3 UR7, UPT, UPT, UR7, 0x1f, URZ ;  /* 0x0000001f07077890 */ /* 0x010fc6000fffe0ff */
[----:B-1----:R-:W1:Y:S01]  /*3710*/  LDS R0, [UR6+0x210] ;  /* 0x00021006ff007984 */ /* 0x002e620008000800 */
[----:B------:R-:W-:Y:S02]  /*3720*/  UIADD3 UR12, UPT, UPT, UR6, 0x15600, URZ ;  /* 0x00015600060c7890 */ /* 0x000fe4000fffe0ff */
[----:B------:R-:W-:Y:S02]  /*3730*/  USHF.R.S32.HI UR5, URZ, 0x1f, UR7 ;  /* 0x0000001fff057899 */ /* 0x000fe40008011407 */
[----:B------:R-:W-:Y:S02]  /*3740*/  USHF.R.U32.HI UR11, URZ, 0x4, UR11 ;  /* 0x00000004ff0b7899 */ /* 0x000fe4000801160b */
[----:B------:R-:W-:Y:S02]  /*3750*/  ULEA.HI UR5, UR5, UR7, URZ, 0x5 ;  /* 0x0000000705057291 */ /* 0x000fe4000f8f28ff */
[----:B------:R-:W-:Y:S02]  /*3760*/  USHF.R.U32.HI UR12, URZ, 0x4, UR12 ;  /* 0x00000004ff0c7899 */ /* 0x000fe4000801160c */
[----:B------:R-:W-:-:S02]  /*3770*/  USHF.R.S32.HI UR5, URZ, 0x5, UR5 ;  /* 0x00000005ff057899 */ /* 0x000fc40008011405 */
[----:B------:R-:W-:Y:S02]  /*3780*/  ULOP3.LUT UR11, UR11, 0x3fff, URZ, 0xc0, !UPT ;  /* 0x00003fff0b0b7892 */ /* 0x000fe4000f8ec0ff */
[----:B------:R-:W-:Y:S02]  /*3790*/  UISETP.LT.AND UP0, UPT, UR5, 0x1, UPT ;  /* 0x000000010500788c */ /* 0x000fe4000bf01270 */
[----:B------:R-:W-:Y:S02]  /*37a0*/  ULOP3.LUT UR12, UR12, 0x3fff, URZ, 0xc0, !UPT ;  /* 0x00003fff0c0c7892 */ /* 0x000fe4000f8ec0ff */
[----:B------:R-:W-:Y:S02]  /*37b0*/  USEL UR10, UR5, 0x1, !UP0 ;  /* 0x00000001050a7887 */ /* 0x000fe4000c000000 */
[----:B------:R-:W-:Y:S02]  /*37c0*/  ULOP3.LUT UR11, UR11, 0x10000, URZ, 0xfc, !UPT ;  /* 0x000100000b0b7892 */ /* 0x000fe4000f8efcff */
[----:B------:R-:W-:-:S02]  /*37d0*/  ULOP3.LUT UR12, UR12, 0x10000, URZ, 0xfc, !UPT ;  /* 0x000100000c0c7892 */ /* 0x000fc4000f8efcff */
[----:B------:R-:W-:Y:S02]  /*37e0*/  UIADD3 UR10, UPT, UPT, -UR10, URZ, URZ ;  /* 0x000000ff0a0a7290 */ /* 0x000fe4000fffe1ff */
[----:B--2---:R-:W-:Y:S01]  /*37f0*/  UISETP.GE.AND UP3, UPT, UR4, 0x1, UPT ;  /* 0x000000010400788c */ /* 0x004fe2000bf66270 */
[----:B-1----:R-:W-:-:S15]  /*3800*/  R2UR UR19, R0 ;  /* 0x00000000001372ca */ /* 0x002fde00000e0000 */
.L_x_73:
[----:B------:R-:W-:Y:S02]  /*3810*/  LEA R0, R10, UR6, 0x3 ;  /* 0x000000060a007c11 */ /* 0x000fe4000f8e18ff */
[----:B------:R-:W-:Y:S02]  /*3820*/  SHF.L.U32 R5, R9, 0x1f, RZ ;  /* 0x0000001f09057819 */ /* 0x000fe400000006ff */
[----:B------:R-:W-:Y:S01]  /*3830*/  PLOP3.LUT P0, PT, PT, PT, UP3, 0x80, 0x8 ;  /* 0x000000000008781c */ /* 0x000fe20003f0f038 */
[----:B------:R-:W-:Y:S01]  /*3840*/  VIADD R3, R0, 0x170 ;  /* 0x0000017000037836 */ /* 0x000fe20000000000 */
[----:B-1----:R-:W1:Y:S02]  /*3850*/  SYNCS.PHASECHK.TRANS64.TRYWAIT P1, [R0+URZ+0x160], R5 ;  /* 0x00016005000075a7 */ /* 0x002e6400080211ff */
[----:B-1--4-:R-:W-:Y:S09]  /*3860*/  @!P1 BRA `(.L_x_67) ;  /* 0x0000005400bc9947 */ /* 0x012ff20003800000 */
.L_x_186:
[----:B------:R-:W-:Y:S01]  /*3870*/  LEA R4, R10, UR6, 0x4 ;  /* 0x000000060a047c11 */ /* 0x000fe2000f8e20ff */
[----:B------:R-:W-:Y:S01]  /*3880*/  @UP3 ULEA UR4, UR17, UR6, 0x3 ;  /* 0x0000000611043291 */ /* 0x000fe2000f8e18ff */
[----:B------:R-:W-:Y:S01]  /*3890*/  PLOP3.LUT P2, PT, PT, PT, PT, 0x80, 0x8 ;  /* 0x000000000008781c */ /* 0x000fe20003f4f070 */
[----:B------:R-:W-:Y:S01]  /*38a0*/  ULEA UR8, UR18, UR6, 0x3 ;  /* 0x0000000612087291 */ /* 0x000fe2000f8e18ff */
[----:B------:R-:W-:Y:S02]  /*38b0*/  PRMT R3, RZ, 0x654, R3 ;  /* 0x00000654ff037816 */ /* 0x000fe40000000003 */
[----:B-1----:R-:W1:Y:S01]  /*38c0*/  LDS.128 R4, [R4+0x1f0] ;  /* 0x0001f00004047984 */ /* 0x002e620000000c00 */
[----:B------:R-:W-:Y:S02]  /*38d0*/  @P0 SHF.L.U32 R2, R8, 0x1f, RZ ;  /* 0x0000001f08020819 */ /* 0x000fe400000006ff */
[----:B------:R-:W-:Y:S01]  /*38e0*/  SHF.L.U32 R0, R11, 0x1f, RZ ;  /* 0x0000001f0b007819 */ /* 0x000fe200000006ff */
[----:B------:R-:W-:Y:S01]  /*38f0*/  @!PT LDS RZ, [RZ] ;  /* 0x00000000fffff984 */ /* 0x000fe20000000800 */
[----:B------:R-:W-:Y:S01]  /*3900*/  @!PT LDS RZ, [RZ] ;  /* 0x00000000fffff984 */ /* 0x000fe20000000800 */
[----:B------:R-:W-:Y:S01]  /*3910*/  @!PT LDS RZ, [RZ] ;  /* 0x00000000fffff984 */ /* 0x000fe20000000800 */
[----:B------:R-:W-:Y:S01]  /*3920*/  @!PT LDS RZ, [RZ] ;  /* 0x00000000fffff984 */ /* 0x000fe20000000800 */
[----:B------:R2:W-:Y:S06]  /*3930*/  MEMBAR.ALL.CTA ;  /* 0x0000000000007992 */ /* 0x0005ec0000008000 */
[----:B--2---:R-:W2:Y:S02]  /*3940*/  FENCE.VIEW.ASYNC.S ;  /* 0x00000000000073c6 */ /* 0x004ea40000000000 */
[----:B--2---:R2:W-:Y:S01]  /*3950*/  SYNCS.ARRIVE.TRANS64.RED.A1T0 RZ, [R3+URZ], RZ ;  /* 0x000000ff03ff79a7 */ /* 0x0045e200081004ff */
[----:B------:R2:W4:Y:S01]  /*3960*/  @P0 SYNCS.PHASECHK.TRANS64.TRYWAIT P2, [UR4], R2 ;  /* 0x00000002ff0005a7 */ /* 0x0005220008041104 */
[----:B------:R-:W-:Y:S01]  /*3970*/  ULEA.HI UR4, UR18, UR18, URZ, 0x1 ;  /* 0x0000001212047291 */ /* 0x000fe2000f8f08ff */
[----:B-1----:R-:W-:-:S03]  /*3980*/  LOP3.LUT P1, RZ, R6, 0x1, RZ, 0xc0, !PT ;  /* 0x0000000106ff7812 */ /* 0x002fc6000782c0ff */
[----:B------:R-:W-:Y:S02]  /*3990*/  USHF.L.U32 UR9, UR4, 0x6, URZ ;  /* 0x0000000604097899 */ /* 0x000fe400080006ff */
[----:B------:R-:W-:Y:S02]  /*39a0*/  ULOP3.LUT UR4, UR4, 0xffe, URZ, 0xc0, !UPT ;  /* 0x00000ffe04047892 */ /* 0x000fe4000f8ec0ff */
[----:B------:R-:W-:Y:S02]  /*39b0*/  ULOP3.LUT UR9, UR9, 0xffffff80, URZ, 0xc0, !UPT ;  /* 0xffffff8009097892 */ /* 0x000fe4000f8ec0ff */
[----:B------:R-:W-:Y:S02]  /*39c0*/  UIADD3 UR4, UPT, UPT, -UR4, UR18, URZ ;  /* 0x0000001204047290 */ /* 0x000fe4000fffe1ff */
[----:B------:R-:W-:Y:S01]  /*39d0*/  UIADD3 UR9, UPT, UPT, UR19, UR9, URZ ;  /* 0x0000000913097290 */ /* 0x000fe2000fffe0ff */
[----:B------:R-:W1:Y:S03]  /*39e0*/  SYNCS.PHASECHK.TRANS64.TRYWAIT P0, [UR8+0x1a0], R0 ;  /* 0x0001a000ff0075a7 */ /* 0x000e660008001108 */
[----:B------:R-:W-:Y:S01]  /*39f0*/  ULEA UR9, UR4, UR9, 0x14 ;  /* 0x0000000904097291 */ /* 0x000fe2000f8ea0ff */
[----:B-12-4-:R-:W-:Y:S11]  /*3a00*/  @!P0 BRA `(.L_x_68) ;  /* 0x0000005400688947 */ /* 0x016ff60003800000 */
.L_x_188:
[----:B------:R-:W-:Y:S01]  /*3a10*/  IADD3 R10, PT, PT, R10, 0x1, RZ ;  /* 0x000000010a0a7810 */ /* 0x000fe20007ffe0ff */
[----:B------:R-:W-:Y:S06]  /*3a20*/  BRA.U !UP3, `(.L_x_69) ;  /* 0x000000010b987547 */ /* 0x000fec000b800000 */
[----:B------:R-:W-:Y:S01]  /*3a30*/  UPLOP3.LUT UP4, UPT, UPT, UPT, UPT, 0x40, 0x4 ;  /* 0x000000000004789c */ /* 0x000fe20003f8e870 */
[----:B------:R-:W-:Y:S01]  /*3a40*/  UMOV UR16, UR10 ;  /* 0x0000000a00107c82 */ /* 0x000fe20008000000 */
[----:B------:R-:W-:Y:S01]  /*3a50*/  UMOV UR15, UR5 ;  /* 0x00000005000f7c82 */ /* 0x000fe20008000000 */
[----:B------:R-:W-:-:S08]  /*3a60*/  UMOV UR14, UR17 ;  /* 0x00000011000e7c82 */ /* 0x000fd00008000000 */
.L_x_72:
[----:B------:R-:W-:Y:S02]  /*3a70*/  UIADD3 UR16, UPT, UPT, UR16, 0x1, URZ ;  /* 0x0000000110107890 */ /* 0x000fe4000fffe0ff */
[----:B--2---:R-:W-:Y:S02]  /*3a80*/  ULEA UR7, UR14, UR6, 0x3 ;  /* 0x000000060e077291 */ /* 0x004fe4000f8e18ff */
[----:B------:R-:W-:Y:S01]  /*3a90*/  UISETP.NE.AND UP0, UPT, UR16, URZ, UPT ;  /* 0x000000ff1000728c */ /* 0x000fe2000bf05270 */
[----:B----4-:R-:W-:Y:S10]  /*3aa0*/  @P2 BRA `(.L_x_70) ;  /* 0x00000000000c2947 */ /* 0x010ff40003800000 */
[----:B-1----:R-:W-:Y:S04]  /*3ab0*/  SHF.L.U32 R3, R8, 0x1f, RZ ;  /* 0x0000001f08037819 */ /* 0x002fe800000006ff */
[----:B------:R-:W1:Y:S02]  /*3ac0*/  SYNCS.PHASECHK.TRANS64.TRYWAIT P0, [UR7], R3 ;  /* 0x00000003ff0075a7 */ /* 0x000e640008001107 */
[----:B-1----:R-:W-:Y:S05]  /*3ad0*/  @!P0 BRA `(.L_x_71) ;  /* 0x00000054004c8947 */ /* 0x002fea0003800000 */
.L_x_70:
[----:B------:R-:W-:Y:S01]  /*3ae0*/  UISETP.NE.AND UP1, UPT, UR15, 0x1, UPT ;  /* 0x000000010f00788c */ /* 0x000fe2000bf25270 */
[----:B------:R-:W-:Y:S01]  /*3af0*/  PLOP3.LUT P2, PT, PT, PT, PT, 0x80, 0x8 ;  /* 0x000000000008781c */ /* 0x000fe20003f4f070 */
[----:B------:R-:W-:Y:S02]  /*3b00*/  UIADD3 UR17, UPT, UPT, UR14, 0x1, URZ ;  /* 0x000000010e117890 */ /* 0x000fe4000fffe0ff */
[----:B------:R-:W-:Y:S02]  /*3b10*/  ULEA UR24, UR14, UR12, 0x9 ;  /* 0x0000000c0e187291 */ /* 0x000fe4000f8e48ff */
[----:B------:R-:W-:Y:S01]  /*3b20*/  UISETP.NE.AND UP2, UPT, UR17, 0x11, UPT ;  /* 0x000000111100788c */ /* 0x000fe2000bf45270 */
[----:B------:R-:W-:Y:S01]  /*3b30*/  PLOP3.LUT P0, PT, PT, PT, UP1, 0x80, 0x8 ;  /* 0x000000000008781c */ /* 0x000fe20003f0f018 */
[----:B------:R-:W-:Y:S02]  /*3b40*/  ULEA UR26, UR14, UR11, 0x8 ;  /* 0x0000000b0e1a7291 */ /* 0x000fe4000f8e40ff */
[----:B------:R-:W-:Y:S02]  /*3b50*/  USEL UR13, URZ, 0x1, UP2 ;  /* 0x00000001ff0d7887 */ /* 0x000fe40009000000 */
[----:B------:R-:W-:Y:S02]  /*3b60*/  USEL UR17, UR17, URZ, UP2 ;  /* 0x000000ff11117287 */ /* 0x000fe40009000000 */
[----:B------:R-:W-:Y:S02]  /*3b70*/  UIADD3 UR30, UPT, UPT, UR24, 0x2, URZ ;  /* 0x00000002181e7890 */ /* 0x000fe4000fffe0ff */
[----:B------:R-:W-:Y:S01]  /*3b80*/  @UP1 ULEA UR4, UR17, UR6, 0x3 ;  /* 0x0000000611041291 */ /* 0x000fe2000f8e18ff */
[----:B------:R-:W-:Y:S01]  /*3b90*/  LOP3.LUT R8, R8, UR13, RZ, 0x3c, !PT ;  /* 0x0000000d08087c12 */ /* 0x000fe2000f8e3cff */
[----:B------:R-:W-:Y:S02]  /*3ba0*/  UIADD3 UR28, UPT, UPT, UR26, 0x2, URZ ;  /* 0x000000021a1c7890 */ /* 0x000fe4000fffe0ff */
[----:B------:R-:W-:Y:S01]  /*3bb0*/  UIADD3 UR7, UPT, UPT, UR7, 0x88, URZ ;  /* 0x0000008807077890 */ /* 0x000fe2000fffe0ff */
[----:B-1----:R-:W-:Y:S01]  /*3bc0*/  @P0 SHF.L.U32 R0, R8, 0x1f, RZ ;  /* 0x0000001f08000819 */ /* 0x002fe200000006ff */
[----:B------:R-:W-:Y:S01]  /*3bd0*/  UMOV UR25, 0x80004020 ;  /* 0x8000402000197882 */ /* 0x000fe20000000000 */
[----:B------:R-:W-:Y:S01]  /*3be0*/  UMOV UR27, 0x80004020 ;  /* 0x80004020001b7882 */ /* 0x000fe20000000000 */
[----:B------:R-:W-:Y:S01]  /*3bf0*/  UMOV UR31, 0x80004020 ;  /* 0x80004020001f7882 */ /* 0x000fe20000000000 */
[----:B------:R2:W4:Y:S01]  /*3c00*/  @P0 SYNCS.PHASECHK.TRANS64.TRYWAIT P2, [UR4], R0 ;  /* 0x00000000ff0005a7 */ /* 0x0005220008041104 */
[----:B------:R-:W-:Y:S01]  /*3c10*/  UIADD3 UR15, UPT, UPT, UR15, -0x1, URZ ;  /* 0xffffffff0f0f7890 */ /* 0x000fe2000fffe0ff */
[----:B------:R2:W-:Y:S01]  /*3c20*/  UTCHMMA gdesc[UR26], gdesc[UR24], tmem[UR9], tmem[UR22], idesc[UR23], UP4 ;  /* 0x00ff16181a0075ea */ /* 0x0005e2000a000009 */
[----:B------:R-:W-:Y:S01]  /*3c30*/  UPLOP3.LUT UP4, UPT, UPT, UPT, UPT, 0x80, 0x8 ;  /* 0x000000000008789c */ /* 0x000fe20003f8f070 */
[----:B------:R-:W-:Y:S01]  /*3c40*/  UMOV UR29, 0x80004020 ;  /* 0x80004020001d7882 */ /* 0x000fe20000000000 */
[----:B------:R-:W-:Y:S01]  /*3c50*/  UMOV UR14, UR17 ;  /* 0x00000011000e7c82 */ /* 0x000fe20008000000 */
[----:B------:R2:W-:Y:S01]  /*3c60*/  UTCHMMA gdesc[UR28], gdesc[UR30], tmem[UR9], tmem[UR20], idesc[UR21], UPT ;  /* 0x00ff141e1c0075ea */ /* 0x0005e2000b800009 */
[----:B------:R2:W-:Y:S01]  /*3c70*/  UTCBAR [UR7], URZ ;  /* 0x000000ff070073e9 */ /* 0x0005e200080000ff */
[----:B------:R-:W-:Y:S06]  /*3c80*/  BRA.U UP0, `(.L_x_72) ;  /* 0xfffffffd00787547 */ /* 0x000fec000b83ffff */
.L_x_69:
[----:B------:R-:W-:Y:S01]  /*3c90*/  UIADD3 UR18, UPT, UPT, UR18, 0x1, URZ ;  /* 0x0000000112127890 */ /* 0x000fe2000fffe0ff */
[C---:B------:R-:W-:Y:S01]  /*3ca0*/  ISETP.NE.AND P0, PT, R10.reuse, 0x2, PT ;  /* 0x000000020a00780c */ /* 0x040fe20003f05270 */
[----:B------:R-:W-:Y:S02]  /*3cb0*/  UIADD3 UR8, UPT, UPT, UR8, 0x180, URZ ;  /* 0x0000018008087890 */ /* 0x000fe4000fffe0ff */
[----:B------:R-:W-:Y:S01]  /*3cc0*/  UISETP.NE.AND UP0, UPT, UR18, 0x4, UPT ;  /* 0x000000041200788c */ /* 0x000fe2000bf05270 */
[----:B-12---:R-:W-:Y:S02]  /*3cd0*/  SEL R0, RZ, 0x1, P0 ;  /* 0x00000001ff007807 */ /* 0x006fe40000000000 */
[----:B------:R-:W-:Y:S01]  /*3ce0*/  SEL R10, R10, RZ, P0 ;  /* 0x000000ff0a0a7207 */ /* 0x000fe20000000000 */
[----:B------:R-:W-:Y:S01]  /*3cf0*/  USEL UR4, URZ, 0x1, UP0 ;  /* 0x00000001ff047887 */ /* 0x000fe20008000000 */
[----:B------:R-:W-:Y:S01]  /*3d00*/  LOP3.LUT R9, R9, R0, RZ, 0x3c, !PT ;  /* 0x0000000009097212 */ /* 0x000fe200078e3cff */
[----:B------:R-:W-:Y:S01]  /*3d10*/  USEL UR18, UR18, URZ, UP0 ;  /* 0x000000ff12127287 */ /* 0x000fe20008000000 */
[----:B------:R1:W-:Y:S03]  /*3d20*/  UTCBAR [UR8], URZ ;  /* 0x000000ff080073e9 */ /* 0x0003e600080000ff */
[----:B------:R-:W-:Y:S01]  /*3d30*/  LOP3.LUT R11, R11, UR4, RZ, 0x3c, !PT ;  /* 0x000000040b0b7c12 */ /* 0x000fe2000f8e3cff */
[----:B------:R-:W-:Y:S07]  /*3d40*/  @P1 BRA `(.L_x_73) ;  /* 0xfffffff800b01947 */ /* 0x000fee000383ffff */
[----:B------:R-:W2:Y:S01]  /*3d50*/  S2UR UR4, SR_CgaCtaId ;  /* 0x00000000000479c3 */ /* 0x000ea20000008800 */
[----:B------:R-:W-:Y:S01]  /*3d60*/  ELECT P0, URZ, PT ;  /* 0x0000000000ff782f */ /* 0x000fe20003800000 */
[----:B------:R-:W-:Y:S01]  /*3d70*/  IMAD.MOV.U32 R0, RZ, RZ, 0x1 ;  /* 0x00000001ff007424 */ /* 0x000fe200078e00ff */
[----:B------:R-:W-:Y:S01]  /*3d80*/  UIADD3 UR6, UPT, UPT, UR6, 0x1a0, URZ ;  /* 0x000001a006067890 */ /* 0x000fe2000fffe0ff */
[----:B------:R-:W-:Y:S01]  /*3d90*/  SHF.L.U32 R3, R11, 0x1f, RZ ;  /* 0x0000001f0b037819 */ /* 0x000fe200000006ff */
[----:B------:R-:W-:-:S03]  /*3da0*/  UMOV UR5, 0x40 ;  /* 0x0000004000057882 */ /* 0x000fc60000000000 */
[----:B------:R-:W-:Y:S01]  /*3db0*/  UVIRTCOUNT.DEALLOC.SMPOOL 0x80 ;  /* 0x000000800000784c */ /* 0x000fe20000000000 */
[----:B--2---:R-:W-:Y:S02]  /*3dc0*/  ULEA UR4, UR4, UR5, 0x18 ;  /* 0x0000000504047291 */ /* 0x004fe4000f8ec0ff */
[----:B------:R-:W-:-:S07]  /*3dd0*/  ULEA UR5, UR18, UR6, 0x3 ;  /* 0x0000000612057291 */ /* 0x000fce000f8e18ff */
[----:B------:R2:W-:Y:S02]  /*3de0*/  @P0 STS.U8 [UR4+0x1c], R0 ;  /* 0x00001c00ff000988 */ /* 0x0005e40008000004 */
[----:B------:R-:W3:Y:S02]  /*3df0*/  SYNCS.PHASECHK.TRANS64.TRYWAIT P0, [UR5], R3 ;  /* 0x00000003ff0075a7 */ /* 0x000ee40008001105 */
[----:B--23--:R-:W-:Y:S05]  /*3e00*/  @!P0 BRA `(.L_x_74) ;  /* 0x0000005000988947 */ /* 0x00cfea0003800000 */
.L_x_191:
[----:B------:R-:W-:-:S04]  /*3e10*/  UIADD3 UR7, UPT, UPT, UR18, 0x1, URZ ;  /* 0x0000000112077890 */ /* 0x000fc8000fffe0ff */
[----:B------:R-:W-:-:S04]  /*3e20*/  UISETP.NE.AND UP0, UPT, UR7, 0x4, UPT ;  /* 0x000000040700788c */ /* 0x000fc8000bf05270 */
[----:B-1----:R-:W-:Y:S02]  /*3e30*/  USEL UR8, URZ, 0x1, UP0 ;  /* 0x00000001ff087887 */ /* 0x002fe40008000000 */
[----:B------:R-:W-:-:S04]  /*3e40*/  USEL UR7, UR7, URZ, UP0 ;  /* 0x000000ff07077287 */ /* 0x000fc80008000000 */
[----:B------:R-:W-:Y:S01]  /*3e50*/  ULEA UR5, UR7, UR6, 0x3 ;  /* 0x0000000607057291 */ /* 0x000fe2000f8e18ff */
[----:B------:R-:W-:-:S04]  /*3e60*/  LOP3.LUT R2, R11, UR8, RZ, 0x3c, !PT ;  /* 0x000000080b027c12 */ /* 0x000fc8000f8e3cff */
[----:B--2---:R-:W-:-:S04]  /*3e70*/  SHF.L.U32 R3, R2, 0x1f, RZ ;  /* 0x0000001f02037819 */ /* 0x004fc800000006ff */
[----:B------:R-:W1:Y:S02]  /*3e80*/  SYNCS.PHASECHK.TRANS64.TRYWAIT P0, [UR5], R3 ;  /* 0x00000003ff0075a7 */ /* 0x000e640008001105 */
[----:B-1----:R-:W-:Y:S05]  /*3e90*/  @!P0 BRA `(.L_x_75) ;  /* 0x00000050008c8947 */ /* 0x002fea0003800000 */
.L_x_193:
        /* <DEDUP_REMOVED lines=9> */
.L_x_195:
[----:B------:R-:W-:-:S04]  /*3f30*/  UIADD3 UR7, UPT, UPT, UR7, 0x1, URZ ;  /* 0x0000000107077890 */ /* 0x000fc8000fffe0ff */
[----:B------:R-:W-:-:S04]  /*3f40*/  UISETP.NE.AND UP0, UPT, UR7, 0x4, UPT ;  /* 0x000000040700788c */ /* 0x000fc8000bf05270 */
[----:B------:R-:W-:Y:S02]  /*3f50*/  USEL UR5, URZ, 0x1, UP0 ;  /* 0x00000001ff057887 */ /* 0x000fe40008000000 */
[----:B------:R-:W-:-:S04]  /*3f60*/  USEL UR7, UR7, URZ, UP0 ;  /* 0x000000ff07077287 */ /* 0x000fc80008000000 */
[----:B------:R-:W-:Y:S01]  /*3f70*/  ULEA UR7, UR7, UR6, 0x3 ;  /* 0x0000000607077291 */ /* 0x000fe2000f8e18ff */
[----:B-1----:R-:W-:-:S04]  /*3f80*/  LOP3.LUT R3, R2, UR5, RZ, 0x3c, !PT ;  /* 0x0000000502037c12 */ /* 0x002fc8000f8e3cff */
[----:B------:R-:W-:-:S04]  /*3f90*/  SHF.L.U32 R3, R3, 0x1f, RZ ;  /* 0x0000001f03037819 */ /* 0x000fc800000006ff */
[----:B------:R-:W1:Y:S02]  /*3fa0*/  SYNCS.PHASECHK.TRANS64.TRYWAIT P0, [UR7], R3 ;  /* 0x00000003ff0075a7 */ /* 0x000e640008001107 */
[----:B-1----:R-:W-:Y:S05]  /*3fb0*/  @!P0 BRA `(.L_x_77) ;  /* 0x0000005000748947 */ /* 0x002fea0003800000 */
.L_x_197:
[----:B------:R-:W-:Y:S01]  /*3fc0*/  NOP ;  /* 0x0000000000007918 */ /* 0x000fe20000000000 */
[----:B-1----:R-:W1:Y:S01]  /*3fd0*/  LDS R0, [UR4+0x14] ;  /* 0x00001404ff007984 */ /* 0x002e620008000800 */
[----:B------:R-:W-:Y:S01]  /*3fe0*/  ULOP3.LUT UR6, UR19, 0xffff, URZ, 0xc0, !UPT ;  /* 0x0000ffff13067892 */ /* 0x000fe2000f8ec0ff */
[----:B------:R-:W-:Y:S01]  /*3ff0*/  UMOV UR8, 0xffff ;  /* 0x0000ffff00087882 */ /* 0x000fe20000000000 */
[----:B------:R-:W-:Y:S02]  /*4000*/  UMOV UR5, 0x1 ;  /* 0x0000000100057882 */ /* 0x000fe40000000000 */
[----:B------:R-:W-:-:S04]  /*4010*/  USHF.R.U32.HI UR6, URZ, 0x5, UR6 ;  /* 0x00000005ff067899 */ /* 0x000fc80008011606 */
[----:B------:R-:W-:Y:S02]  /*4020*/  USHF.L.U32 UR8, UR8, UR6, URZ ;  /* 0x0000000608087299 */ /* 0x000fe400080006ff */
[----:B------:R-:W-:-:S04]  /*4030*/  USHF.L.U32 UR5, UR5, UR6, URZ ;  /* 0x0000000605057299 */ /* 0x000fc800080006ff */
[----:B-1----:R-:W-:-:S04]  /*4040*/  LOP3.LUT R0, R0, UR8, RZ, 0xc0, !PT ;  /* 0x0000000800007c12 */ /* 0x002fc8000f8ec0ff */
[----:B------:R-:W-:-:S13]  /*4050*/  ISETP.NE.AND P0, PT, R0, UR8, PT ;  /* 0x0000000800007c0c */ /* 0x000fda000bf05270 */
[----:B------:R-:W-:Y:S05]  /*4060*/  @P0 BRA `(.L_x_78) ;  /* 0x0000000000580947 */ /* 0x000fea0003800000 */
[----:B------:R-:W1:Y:S02]  /*4070*/  LDS R0, [UR4+0x18] ;  /* 0x00001804ff007984 */ /* 0x000e640008000800 */
[----:B-1----:R-:W-:-:S04]  /*4080*/  LOP3.LUT R0, R0, UR5, RZ, 0xc0, !PT ;  /* 0x0000000500007c12 */ /* 0x002fc8000f8ec0ff */
[----:B------:R-:W-:-:S13]  /*4090*/  ISETP.NE.AND P0, PT, R0, UR5, PT ;  /* 0x0000000500007c0c */ /* 0x000fda000bf05270 */
[----:B------:R-:W-:Y:S05]  /*40a0*/  @P0 BRA `(.L_x_79) ;  /* 0x00000000003c0947 */ /* 0x000fea0003800000 */
[----:B------:R-:W1:Y:S01]  /*40b0*/  S2R R2, SR_LANEID ;  /* 0x0000000000027919 */ /* 0x000e620000000000 */
[----:B------:R-:W-:Y:S01]  /*40c0*/  ULOP3.LUT UR8, URZ, UR8, URZ, 0x33, !UPT ;  /* 0x00000008ff087292 */ /* 0x000fe2000f8e33ff */
[----:B------:R-:W-:Y:S01]  /*40d0*/  LOP3.LUT R4, RZ, UR5, RZ, 0x33, !PT ;  /* 0x00000005ff047c12 */ /* 0x000fe2000f8e33ff */
[----:B------:R-:W-:Y:S02]  /*40e0*/  VOTEU.ANY UR7, UPT, PT ;  /* 0x0000000000077886 */ /* 0x000fe400038e0100 */
[----:B------:R-:W-:Y:S01]  /*40f0*/  UFLO.U32 UR7, UR7 ;  /* 0x00000007000772bd */ /* 0x000fe200080e0000 */
[----:B------:R-:W2:Y:S01]  /*4100*/  REDUX UR5, R4 ;  /* 0x00000000040573c4 */ /* 0x000ea20000000000 */
[----:B------:R-:W-:-:S06]  /*4110*/  IMAD.U32 R0, RZ, RZ, UR8 ;  /* 0x00000008ff007e24 */ /* 0x000fcc000f8e00ff */
[----:B------:R3:W-:Y:S01]  /*4120*/  UTCATOMSWS.AND URZ, UR8 ;  /* 0x0000000800ff79e3 */ /* 0x0007e20008000000 */
[----:B------:R-:W4:Y:S01]  /*4130*/  REDUX UR6, R0 ;  /* 0x00000000000673c4 */ /* 0x000f220000000000 */
[----:B-1----:R-:W-:Y:S01]  /*4140*/  ISETP.EQ.U32.AND P0, PT, R2, UR7, PT ;  /* 0x0000000702007c0c */ /* 0x002fe2000bf02070 */
[----:B--2---:R-:W-:Y:S01]  /*4150*/  IMAD.U32 R2, RZ, RZ, UR5 ;  /* 0x00000005ff027e24 */ /* 0x004fe2000f8e00ff */
[----:B----4-:R-:W-:-:S11]  /*4160*/  MOV R3, UR6 ;  /* 0x0000000600037c02 */ /* 0x010fd60008000f00 */
[----:B------:R3:W-:Y:S04]  /*4170*/  @P0 ATOMS.AND RZ, [UR4+0x14], R3 ;  /* 0x00001403ffff098c */ /* 0x0007e8000a800004 */
[----:B------:R3:W-:Y:S01]  /*4180*/  @P0 ATOMS.AND RZ, [UR4+0x18], R2 ;  /* 0x00001802ffff098c */ /* 0x0007e2000a800004 */
[----:B------:R-:W-:Y:S05]  /*4190*/  BRA `(.L_x_80) ;  /* 0x0000000000147947 */ /* 0x000fea0003800000 */
.L_x_79:
[----:B------:R-:W-:Y:S02]  /*41a0*/  MOV R2, 0x41c0 ;  /* 0x000041c000027802 */ /* 0x000fe40000000f00 */
[----:B----45:R-:W-:Y:S05]  /*41b0*/  CALL.REL.NOINC `($__internal_0_$__cuda_sm10x_tcgen05_guardrail_trap_col_being_dealloced_not_returned_by_alloc) ;  /* 0x00000054005c7944 */ /* 0x030fea0003c00000 */
[----:B------:R-:W-:Y:S05]  /*41c0*/  BRA `(.L_x_80) ;  /* 0x0000000000087947 */ /* 0x000fea0003800000 */
.L_x_78:
[----:B------:R-:W-:Y:S02]  /*41d0*/  MOV R2, 0x41f0 ;  /* 0x000041f000027802 */ /* 0x000fe40000000f00 */
[----:B----45:R-:W-:Y:S05]  /*41e0*/  CALL.REL.NOINC `($__internal_2_$__cuda_sm10x_tcgen05_guardrail_trap_unallocated_columns_being_dealloced) ;  /* 0x0000005400687944 */ /* 0x030fea0003c00000 */
.L_x_80:
[----:B------:R-:W-:Y:S01]  /*41f0*/  NOP ;  /* 0x0000000000007918 */ /* 0x000fe20000000000 */
[----:B---3--:R-:W-:Y:S05]  /*4200*/  EXIT ;  /* 0x000000000000794d */ /* 0x008fea0003800000 */
.L_x_62:
[----:B------:R-:W-:-:S09]  /*4210*/  UISETP.NE.OR UP2, UPT, UR8, 0x3, !UP2 ;  /* 0x000000030800788c */ /* 0x000fd2000d745670 */
[----:B------:R-:W-:Y:S05]  /*4220*/  BRA.U UP2, `(.L_x_81) ;  /* 0x0000001102147547 */ /* 0x000fea000b800000 */
[----:B------:R-:W1:Y:S01]  /*4230*/  LDC R0, c[0x0][0xb30] ;  /* 0x0002cc00ff007b82 */ /* 0x000e620000000800 */
[----:B------:R-:W2:Y:S01]  /*4240*/  LDCU.64 UR8, c[0x0][0x888] ;  /* 0x00011100ff0877ac */ /* 0x000ea20008000a00 */
[----:B------:R-:W-:Y:S02]  /*4250*/  HFMA2 R25, -RZ, RZ, 0, 0 ;  /* 0x00000000ff197431 */ /* 0x000fe400000001ff */
[----:B------:R-:W-:Y:S01]  /*4260*/  IMAD.MOV.U32 R32, RZ, RZ, 0x1 ;  /* 0x00000001ff207424 */ /* 0x000fe200078e00ff */
[----:B------:R-:W-:Y:S01]  /*4270*/  MOV R23, 0x1000 ;  /* 0x0000100000177802 */ /* 0x000fe20000000f00 */
[----:B------:R-:W4:Y:S01]  /*4280*/  LDCU.64 UR4, c[0x0][0x890] ;  /* 0x00011200ff0477ac */ /* 0x000f220008000a00 */
[----:B------:R-:W-:Y:S01]  /*4290*/  IMAD.MOV.U32 R27, RZ, RZ, RZ ;  /* 0x000000ffff1b7224 */ /* 0x000fe200078e00ff */
[----:B------:R-:W3:Y:S01]  /*42a0*/  LDC R19, c[0x0][0x370] ;  /* 0x0000dc00ff137b82 */ /* 0x000ee20000000800 */
[----:B------:R-:W-:Y:S01]  /*42b0*/  UMOV UR7, 0x400 ;  /* 0x0000040000077882 */ /* 0x000fe20000000000 */
[----:B------:R-:W-:-:S02]  /*42c0*/  UPLOP3.LUT UP1, UPT, UPT, UPT, UPT, 0x40, 0x4 ;  /* 0x000000000004789c */ /* 0x000fc40003f2e870 */
[----:B------:R-:W-:-:S04]  /*42d0*/  ULEA UR7, UR37, UR7, 0x18 ;  /* 0x0000000725077291 */ /* 0x000fc8000f8ec0ff */
[----:B------:R-:W3:Y:S01]  /*42e0*/  LDC R2, c[0x0][0xb0c] ;  /* 0x0002c300ff027b82 */ /* 0x000ee20000000800 */
[----:B------:R-:W-:Y:S02]  /*42f0*/  UIADD3 UR13, UPT, UPT, UR7, 0x128, URZ ;  /* 0x00000128070d7890 */ /* 0x000fe4000fffe0ff */
[----:B--2---:R-:W-:Y:S02]  /*4300*/  UISETP.NE.U32.AND UP2, UPT, UR8, URZ, UPT ;  /* 0x000000ff0800728c */ /* 0x004fe4000bf45070 */
[----:B------:R-:W-:Y:S02]  /*4310*/  UIADD3 UR33, UPT, UPT, UR7, 0x110, URZ ;  /* 0x0000011007217890 */ /* 0x000fe4000fffe0ff */
[----:B----4-:R-:W-:Y:S01]  /*4320*/  UISETP.NE.U32.AND UP3, UPT, UR4, URZ, UPT ;  /* 0x000000ff0400728c */ /* 0x010fe2000bf65070 */
[----:B------:R-:W2:Y:S01]  /*4330*/  LDC R18, c[0x0][0xb20] ;  /* 0x0002c800ff127b82 */ /* 0x000ea20000000800 */
[----:B-1----:R-:W-:Y:S01]  /*4340*/  ISETP.NE.AND P1, PT, R0, 0x1, PT ;  /* 0x000000010000780c */ /* 0x002fe20003f25270 */
[----:B------:R-:W-:-:S02]  /*4350*/  UISETP.NE.AND.EX UP2, UPT, UR9, URZ, UPT, UP2 ;  /* 0x000000ff0900728c */ /* 0x000fc4000bf45320 */
[----:B------:R-:W-:Y:S02]  /*4360*/  UIADD3 UR25, UPT, UPT, UR7, 0x118, URZ ;  /* 0x0000011807197890 */ /* 0x000fe4000fffe0ff */
[----:B------:R-:W-:Y:S02]  /*4370*/  UIADD3 UR17, UPT, UPT, UR7, 0x120, URZ ;  /* 0x0000012007117890 */ /* 0x000fe4000fffe0ff */
[----:B------:R-:W1:Y:S01]  /*4380*/  LDC.64 R36, c[0x0][0x348] ;  /* 0x0000d200ff247b82 */ /* 0x000e620000000a00 */
[----:B------:R-:W-:Y:S02]  /*4390*/  UPRMT UR13, UR37, 0x654, UR13 ;  /* 0x00000654250d7896 */ /* 0x000fe4000800000d */
[----:B------:R-:W-:-:S05]  /*43a0*/  UISETP.NE.AND.EX UP3, UPT, UR5, URZ, UPT, UP3 ;  /* 0x000000ff0500728c */ /* 0x000fca000bf65330 */
[----:B------:R-:W4:Y:S08]  /*43b0*/  LDC.64 R16, c[0x0][0xb10] ;  /* 0x0002c400ff107b82 */ /* 0x000f300000000a00 */
[----:B------:R-:W1:Y:S08]  /*43c0*/  LDC.64 R6, c[0x0][0xb18] ;  /* 0x0002c600ff067b82 */ /* 0x000e700000000a00 */
[----:B------:R-:W1:Y:S08]  /*43d0*/  LDC.64 R4, c[0x0][0xb28] ;  /* 0x0002ca00ff047b82 */ /* 0x000e700000000a00 */
[----:B--23--:R-:W1:Y:S02]  /*43e0*/  LDC R22, c[0x0][0x374] ;  /* 0x0000dd00ff167b82 */ /* 0x00ce640000000800 */
.L_x_92:
[----:B------:R-:W-:Y:S02]  /*43f0*/  LEA R0, R27, UR7, 0x3 ;  /* 0x000000071b007c11 */ /* 0x000fe4000f8e18ff */
[----:B------:R-:W-:Y:S02]  /*4400*/  SHF.L.U32 R3, R25, 0x1f, RZ ;  /* 0x0000001f19037819 */ /* 0x000fe400000006ff */
[----:B------:R-:W-:Y:S02]  /*4410*/  LEA R28, R27, UR7, 0x4 ;  /* 0x000000071b1c7c11 */ /* 0x000fe4000f8e20ff */
[----:B--2---:R-:W2:Y:S02]  /*4420*/  SYNCS.PHASECHK.TRANS64.TRYWAIT P0, [R0+URZ+0x160], R3 ;  /* 0x00016003000075a7 */ /* 0x004ea400080011ff */
[----:B--2---:R-:W-:Y:S05]  /*4430*/  @!P0 BRA `(.L_x_82) ;  /* 0x0000004c006c8947 */ /* 0x004fea0003800000 */
.L_x_198:
[----:B------:R-:W-:Y:S01]  /*4440*/  ISETP.GE.AND P0, PT, R26, 0x1, PT ;  /* 0x000000011a00780c */ /* 0x000fe20003f06270 */
[----:B------:R-:W3:Y:S01]  /*4450*/  LDS.128 R28, [R28+0x1f0] ;  /* 0x0001f0001c1c7984 */ /* 0x000ee20000000c00 */
[----:B--2---:R-:W-:Y:S01]  /*4460*/  VIADD R0, R0, 0x170 ;  /* 0x0000017000007836 */ /* 0x004fe20000000000 */
[----:B------:R-:W-:Y:S01]  /*4470*/  @!PT LDS RZ, [RZ] ;  /* 0x00000000fffff984 */ /* 0x000fe20000000800 */
[----:B------:R-:W-:Y:S01]  /*4480*/  @!PT LDS RZ, [RZ] ;  /* 0x00000000fffff984 */ /* 0x000fe20000000800 */
[----:B------:R-:W-:Y:S01]  /*4490*/  @!PT LDS RZ, [RZ] ;  /* 0x00000000fffff984 */ /* 0x000fe20000000800 */
[----:B------:R-:W-:Y:S01]  /*44a0*/  @!PT LDS RZ, [RZ] ;  /* 0x00000000fffff984 */ /* 0x000fe20000000800 */
[----:B------:R2:W-:Y:S06]  /*44b0*/  MEMBAR.ALL.CTA ;  /* 0x0000000000007992 */ /* 0x0005ec0000008000 */
[----:B--2---:R-:W2:Y:S01]  /*44c0*/  FENCE.VIEW.ASYNC.S ;  /* 0x00000000000073c6 */ /* 0x004ea20000000000 */
[----:B------:R-:W-:Y:S04]  /*44d0*/  PRMT R0, RZ, 0x654, R0 ;  /* 0x00000654ff007816 */ /* 0x000fe80000000000 */
[----:B--2---:R2:W-:Y:S01]  /*44e0*/  SYNCS.ARRIVE.TRANS64.RED.A1T0 RZ, [R0+URZ], RZ ;  /* 0x000000ff00ff79a7 */ /* 0x0045e200081004ff */
[----:B---3--:R-:W-:Y:S11]  /*44f0*/  LOP3.LUT P3, RZ, R30, 0x1, RZ, 0xc0, !PT ;  /* 0x000000011eff7812 */ /* 0x008ff6000786c0ff */
[----:B------:R-:W-:Y:S02]  /*4500*/  @!UPT UIADD3 URZ, UPT, UPT, URZ, URZ, URZ ;  /* 0x000000fffffff290 */ /* 0x000fe4000fffe0ff */
[----:B------:R-:W-:Y:S02]  /*4510*/  @P3 MOV R13, R28 ;  /* 0x0000001c000d3202 */ /* 0x000fe40000000f00 */
[----:B------:R-:W-:Y:S01]  /*4520*/  @P3 LOP3.LUT R8, R29, 0xffff, RZ, 0xc0, !PT ;  /* 0x0000ffff1d083812 */ /* 0x000fe200078ec0ff */
[----:B--2---:R-:W-:Y:S06]  /*4530*/  @!P0 BRA `(.L_x_83) ;  /* 0x0000000000a48947 */ /* 0x004fec0003800000 */
[----:B-1---5:R-:W-:Y:S01]  /*4540*/  IMAD.HI.U32 R33, R22, R7, RZ ;  /* 0x0000000716217227 */ /* 0x022fe200078e00ff */
[----:B------:R-:W-:Y:S02]  /*4550*/  ISETP.NE.AND P0, PT, R6, 0x1, PT ;  /* 0x000000010600780c */ /* 0x000fe40003f05270 */
[----:B------:R-:W-:Y:S01]  /*4560*/  ISETP.NE.AND P2, PT, R26, 0x1, PT ;  /* 0x000000011a00780c */ /* 0x000fe20003f45270 */
[----:B----4-:R-:W-:Y:S01]  /*4570*/  IMAD.HI.U32 R34, R19, R16, RZ ;  /* 0x0000001013227227 */ /* 0x010fe200078e00ff */
[----:B------:R-:W-:Y:S02]  /*4580*/  SHF.R.U32.HI R33, RZ, R18, R33 ;  /* 0x00000012ff217219 */ /* 0x000fe40000011621 */
[----:B------:R-:W-:Y:S01]  /*4590*/  ISETP.NE.AND P4, PT, R2, 0x1, PT ;  /* 0x000000010200780c */ /* 0x000fe20003f85270 */
[----:B------:R-:W-:Y:S01]  /*45a0*/  IMAD.HI.U32 R38, R13, R16, RZ ;  /* 0x000000100d267227 */ /* 0x000fe200078e00ff */
[----:B------:R-:W-:Y:S02]  /*45b0*/  SHF.R.U32.HI R34, RZ, R17, R34 ;  /* 0x00000011ff227219 */ /* 0x000fe40000011622 */
[----:B------:R-:W-:Y:S01]  /*45c0*/  SEL R3, R22, R33, !P0 ;  /* 0x0000002116037207 */ /* 0x000fe20004000000 */
[C---:B------:R-:W-:Y:S01]  /*45d0*/  IMAD.HI.U32 R33, R8.reuse, R7, RZ ;  /* 0x0000000708217227 */ /* 0x040fe200078e00ff */
[----:B------:R-:W-:Y:S02]  /*45e0*/  SEL R11, R19, R34, !P4 ;  /* 0x00000022130b7207 */ /* 0x000fe40006000000 */
[----:B------:R-:W-:Y:S01]  /*45f0*/  SHF.R.U32.HI R38, RZ, R17, R38 ;  /* 0x00000011ff267219 */ /* 0x000fe20000011626 */
[----:B------:R-:W-:Y:S01]  /*4600*/  IMAD.HI.U32 R40, R3, R4, RZ ;  /* 0x0000000403287227 */ /* 0x000fe200078e00ff */
[----:B------:R-:W-:Y:S03]  /*4610*/  SHF.R.U32.HI R33, RZ, R18, R33 ;  /* 0x00000012ff217219 */ /* 0x000fe60000011621 */
[----:B------:R-:W-:Y:S01]  /*4620*/  IMAD.HI.U32 R34, R11, R4, RZ ;  /* 0x000000040b227227 */ /* 0x000fe200078e00ff */
[----:B------:R-:W-:Y:S02]  /*4630*/  @P2 SHF.R.U32.HI R3, RZ, R5, R40 ;  /* 0x00000005ff032219 */ /* 0x000fe40000011628 */
[----:B------:R-:W-:Y:S02]  /*4640*/  SEL R9, R8, R33, !P0 ;  /* 0x0000002108097207 */ /* 0x000fe40004000000 */
[----:B------:R-:W-:Y:S01]  /*4650*/  @P2 SHF.R.U32.HI R11, RZ, R5, R34 ;  /* 0x00000005ff0b2219 */ /* 0x000fe20000011622 */
[C---:B------:R-:W-:Y:S01]  /*4660*/  IMAD R10, R26.reuse, R3, RZ ;  /* 0x000000031a0a7224 */ /* 0x040fe200078e02ff */
[----:B------:R-:W-:Y:S01]  /*4670*/  SEL R3, R13, R38, !P4 ;  /* 0x000000260d037207 */ /* 0x000fe20006000000 */
[C---:B------:R-:W-:Y:S03]  /*4680*/  IMAD.HI.U32 R14, R9.reuse, R4, RZ ;  /* 0x00000004090e7227 */ /* 0x040fe600078e00ff */
[----:B------:R-:W-:Y:S01]  /*4690*/  ISETP.GE.AND P0, PT, R9, R10, PT ;  /* 0x0000000a0900720c */ /* 0x000fe20003f06270 */
[C---:B------:R-:W-:Y:S01]  /*46a0*/  IMAD R12, R26.reuse, R11, RZ ;  /* 0x0000000b1a0c7224 */ /* 0x040fe200078e02ff */
[-C--:B------:R-:W-:Y:S04]  /*46b0*/  SHF.R.U32.HI R14, RZ, R5.reuse, R14 ;  /* 0x00000005ff0e7219 */ /* 0x080fe8000001160e */
[----:B------:R-:W-:Y:S02]  /*46c0*/  ISETP.GE.OR P0, PT, R3, R12, P0 ;  /* 0x0000000c0300720c */ /* 0x000fe40000706670 */
[----:B------:R-:W-:Y:S05]  /*46d0*/  SEL R15, R9, R14, !P2 ;  /* 0x0000000e090f7207 */ /* 0x000fea0005000000 */
[----:B------:R-:W-:Y:S04]  /*46e0*/  IMAD.MOV R14, RZ, RZ, -R15 ;  /* 0x000000ffff0e7224 */ /* 0x000fe800078e0a0f */
[----:B------:R-:W-:Y:S02]  /*46f0*/  IMAD R14, R26, R14, R9 ;  /* 0x0000000e1a0e7224 */ /* 0x000fe400078e0209 */
[C---:B------:R-:W-:Y:S05]  /*4700*/  @!P0 IMAD.HI.U32 R10, R3.reuse, R4, RZ ;  /* 0x00000004030a8227 */ /* 0x040fea00078e00ff */
[----:B------:R-:W-:Y:S04]  /*4710*/  @!P0 SHF.R.U32.HI R10, RZ, R5, R10 ;  /* 0x00000005ff0a8219 */ /* 0x000fe8000001160a */
[----:B------:R-:W-:Y:S01]  /*4720*/  @!P0 SEL R0, R3, R10, !P2 ;  /* 0x0000000a03008207 */ /* 0x000fe20005000000 */
[----:B------:R-:W-:Y:S03]  /*4730*/  IMAD.MOV R10, RZ, RZ, -R3 ;  /* 0x000000ffff0a7224 */ /* 0x000fe600078e0a03 */
[----:B------:R-:W-:Y:S01]  /*4740*/  @!P0 IADD3 R15, PT, PT, R15, -R0, RZ ;  /* 0x800000000f0f8210 */ /* 0x000fe20007ffe0ff */
[----:B------:R-:W-:Y:S01]  /*4750*/  @!P0 IMAD R0, R11, R14, R0 ;  /* 0x0000000e0b008224 */ /* 0x000fe200078e0200 */
[----:B------:R-:W-:Y:S01]  /*4760*/  IADD3 R11, PT, PT, -R9, RZ, RZ ;  /* 0x000000ff090b7210 */ /* 0x000fe20007ffe1ff */
[----:B------:R-:W-:Y:S02]  /*4770*/  IMAD R13, R2, R10, R13 ;  /* 0x0000000a020d7224 */ /* 0x000fe400078e020d */
[----:B------:R-:W-:Y:S02]  /*4780*/  @!P0 IMAD R9, R15, R26, R3 ;  /* 0x0000001a0f098224 */ /* 0x000fe400078e0203 */
[----:B------:R-:W-:Y:S02]  /*4790*/  @!P0 IMAD.MOV.U32 R3, RZ, RZ, R0 ;  /* 0x000000ffff038224 */ /* 0x000fe400078e0000 */
[----:B------:R-:W-:Y:S02]  /*47a0*/  IMAD R8, R6, R11, R8 ;  /* 0x0000000b06087224 */ /* 0x000fe400078e0208 */
[----:B------:R-:W-:Y:S02]  /*47b0*/  IMAD R13, R3, R2, R13 ;  /* 0x00000002030d7224 */ /* 0x000fe400078e020d */
[----:B------:R-:W-:Y:S02]  /*47c0*/  IMAD R8, R9, R6, R8 ;  /* 0x0000000609087224 */ /* 0x000fe400078e0208 */
.L_x_83:
[----:B------:R-:W-:Y:S05]  /*47d0*/  BRA.U UP1, `(.L_x_84) ;  /* 0x0000000101107547 */ /* 0x000fea000b800000 */
[----:B------:R-:W-:Y:S04]  /*47e0*/  MOV R0, UR6 ;  /* 0x0000000600007c02 */ /* 0x000fe80008000f00 */
[----:B------:R-:W-:Y:S04]  /*47f0*/  SHF.L.U32 R3, R0, 0x1f, RZ ;  /* 0x0000001f00037819 */ /* 0x000fe800000006ff */
[----:B------:R-:W2:Y:S02]  /*4800*/  SYNCS.PHASECHK.TRANS64.TRYWAIT P0, [UR7+0x158], R3 ;  /* 0x00015803ff0075a7 */ /* 0x000ea40008001107 */
[----:B--2---:R-:W-:Y:S05]  /*4810*/  @!P0 BRA `(.L_x_85) ;  /* 0x0000004800888947 */ /* 0x004fea0003800000 */
.L_x_84:
[----:B------:R-:W-:Y:S02]  /*4820*/  R2UR UR35, R21 ;  /* 0x00000000152372ca */ /* 0x000fe400000e0000 */
[----:B------:R-:W-:Y:S02]  /*4830*/  R2UR UR34, R20 ;  /* 0x00000000142272ca */ /* 0x000fe400000e0000 */
[----:B------:R-:W-:Y:S02]  /*4840*/  ISETP.NE.U32.AND P2, PT, RZ, UR4, PT ;  /* 0x00000004ff007c0c */ /* 0x000fe4000bf45070 */
[----:B------:R-:W-:Y:S02]  /*4850*/  SHF.L.U32 R12, R32, 0x1f, RZ ;  /* 0x0000001f200c7819 */ /* 0x000fe400000006ff */
[----:B------:R-:W-:Y:S05]  /*4860*/  ISETP.NE.AND.EX P2, PT, RZ, UR5, PT, P2 ;  /* 0x00000005ff007c0c */ /* 0x000fea000bf45320 */
[----:B------:R-:W-:Y:S02]  /*4870*/  USHF.L.U32 UR35, UR35, 0x6, URZ ;  /* 0x0000000623237899 */ /* 0x000fe400080006ff */
[----:B------:R-:W-:Y:S01]  /*4880*/  USHF.L.U32 UR34, UR34, 0x7, URZ ;  /* 0x0000000722227899 */ /* 0x000fe200080006ff */
[----:B------:R-:W-:Y:S11]  /*4890*/  BRA.U !UP3, `(.L_x_86) ;  /* 0x000000010b347547 */ /* 0x000ff6000b800000 */
[----:B------:R-:W-:Y:S01]  /*48a0*/  UPLOP3.LUT UP0, UPT, UPT, UPT, UP2, 0x80, 0x8 ;  /* 0x000000000008789c */ /* 0x000fe20003f0f020 */
[----:B--2---:R-:W-:Y:S02]  /*48b0*/  HFMA2 R0, -RZ, RZ, 0, 5.9604644775390625e-08 ;  /* 0x00000001ff007431 */ /* 0x004fe400000001ff */
[----:B------:R-:W-:Y:S03]  /*48c0*/  IMAD.MOV.U32 R59, RZ, RZ, 0x1 ;  /* 0x00000001ff3b7424 */ /* 0x000fe600078e00ff */
[----:B------:R-:W-:Y:S05]  /*48d0*/  PLOP3.LUT P0, PT, PT, PT, UP0, 0x80, 0x8 ;  /* 0x000000000008781c */ /* 0x000fea0003f0f008 */
[----:B------:R-:W2:Y:S01]  /*48e0*/  @UP0 LDCU.64 UR10, c[0x0][0x888] ;  /* 0x00011100ff0a07ac */ /* 0x000ea20008000a00 */
[----:B------:R-:W-:Y:S07]  /*48f0*/  @UP0 UIMAD UR8, UR36, UR4, URZ ;  /* 0x00000004240802a4 */ /* 0x000fee000f8e02ff */
[----:B------:R-:W-:Y:S01]  /*4900*/  @!P0 PRMT R59, R0, 0x7610, R59 ;  /* 0x00007610003b8816 */ /* 0x000fe2000000003b */
[----:B--2---:R-:W-:Y:S03]  /*4910*/  @UP0 UIMAD.WIDE UR10, UR8, 0x4, UR10 ;  /* 0x00000004080a08a5 */ /* 0x004fe6000f8e020a */
[----:B------:R-:W2:Y:S03]  /*4920*/  @!UP0 LDCU UR8, c[0x0][0x880] ;  /* 0x00011000ff0887ac */ /* 0x000ea60008000800 */
[----:B------:R-:W-:Y:S01]  /*4930*/  IMAD.U32 R10, RZ, RZ, UR10 ;  /* 0x0000000aff0a7e24 */ /* 0x000fe2000f8e00ff */
[----:B------:R-:W-:Y:S05]  /*4940*/  MOV R11, UR11 ;  /* 0x0000000b000b7c02 */ /* 0x000fea0008000f00 */
[----:B-----5:R3:W5:Y:S02]  /*4950*/  @P0 LDG.E R35, desc[UR46][R10.64] ;  /* 0x0000002e0a230981 */ /* 0x020764000c1e1900 */
[----:B--23--:R-:W-:Y:S07]  /*4960*/  @!P0 IMAD.U32 R35, RZ, RZ, UR8 ;  /* 0x00000008ff238e24 */ /* 0x00cfee000f8e00ff */
.L_x_86:
[----:B-----5:R-:W-:Y:S01]  /*4970*/  @!P2 FSETP.EQ.AND P0, PT, R35, RZ, PT ;  /* 0x000000ff2300a20b */ /* 0x020fe20003f02000 */
[----:B------:R-:W-:Y:S01]  /*4980*/  @!UPT UIADD3 URZ, UPT, UPT, URZ, URZ, URZ ;  /* 0x000000fffffff290 */ /* 0x000fe2000fffe0ff */
[----:B------:R-:W-:Y:S11]  /*4990*/  @!P2 BRA `(.L_x_87) ;  /* 0x000000000014a947 */ /* 0x000ff60003800000 */
[----:B------:R-:W-:Y:S02]  /*49a0*/  LOP3.LUT P2, RZ, R59, 0xff, RZ, 0xc0, !PT ;  /* 0x000000ff3bff7812 */ /* 0x000fe4000784c0ff */
[----:B------:R-:W-:Y:S04]  /*49b0*/  PLOP3.LUT P0, PT, PT, PT, UP0, 0x80, 0x8 ;  /* 0x000000000008781c */ /* 0x000fe80003f0f008 */
[----:B------:R-:W-:Y:S07]  /*49c0*/  PLOP3.LUT P0, PT, P0, PT, PT, 0x8, 0x80 ;  /* 0x000000000080781c */ /* 0x000fee000070e170 */
[----:B------:R-:W-:Y:S11]  /*49d0*/  @P2 FSETP.EQ.AND P0, PT, R35, RZ, PT ;  /* 0x000000ff2300220b */ /* 0x000ff60003f02000 */
[----:B------:R-:W-:Y:S02]  /*49e0*/  @!UPT UIADD3 URZ, UPT, UPT, URZ, URZ, URZ ;  /* 0x000000fffffff290 */ /* 0x000fe4000fffe0ff */
.L_x_87:
[----:B------:R-:W3:Y:S01]  /*49f0*/  SYNCS.PHASECHK.TRANS64.TRYWAIT P2, [UR7+0x130], R12 ;  /* 0x0001300cff0075a7 */ /* 0x000ee20008041107 */
[----:B------:R-:W-:Y:S04]  /*4a00*/  ELECT P4, URZ, PT ;  /* 0x0000000000ff782f */ /* 0x000fe80003880000 */
[----:B------:R-:W-:Y:S11]  /*4a10*/  PLOP3.LUT P4, PT, P0, P4, PT, 0xf2, 0x2f ;  /* 0x00000000002f781c */ /* 0x000ff60000789e72 */
[----:B------:R-:W-:Y:S02]  /*4a20*/  @!UPT UIADD3 URZ, UPT, UPT, URZ, URZ, URZ ;  /* 0x000000fffffff290 */ /* 0x000fe4000fffe0ff */
[----:B-1----:R-:W-:Y:S05]  /*4a30*/  @!P4 IADD3 R9, P0, PT, R36, 0x580, RZ ;  /* 0x000005802409c810 */ /* 0x002fea0007f1e0ff */
[----:B--2---:R-:W-:Y:S01]  /*4a40*/  @!P4 IMAD.X R0, RZ, RZ, R37, P0 ;  /* 0x000000ffff00c224 */ /* 0x004fe200000e0625 */
[----:B---3--:R-:W-:Y:S07]  /*4a50*/  @!P2 BRA `(.L_x_88) ;  /* 0x000000480010a947 */ /* 0x008fee0003800000 */
.L_x_201:
[----:B------:R-:W-:Y:S01]  /*4a60*/  @!P4 R2UR UR8, R0 ;  /* 0x000000000008c2ca */ /* 0x000fe200000e0000 */
[----:B------:R-:W-:Y:S01]  /*4a70*/  VOTEU.ALL UP1, P4 ;  /* 0x0000000000ff7886 */ /* 0x000fe20002020000 */
[----:B------:R-:W-:Y:S01]  /*4a80*/  @!P4 R2UR UR9, R9 ;  /* 0x000000000909c2ca */ /* 0x000fe200000e0000 */
[----:B------:R-:W-:Y:S01]  /*4a90*/  @!P4 IMAD.MOV.U32 R0, RZ, RZ, 0x1000 ;  /* 0x00001000ff00c424 */ /* 0x000fe200078e00ff */
[----:B------:R-:W-:Y:S01]  /*4aa0*/  UMOV UR10, 0x0 ;  /* 0x00000000000a7882 */ /* 0x000fe20000000000 */
[----:B------:R-:W-:Y:S01]  /*4ab0*/  UMOV UR11, 0x10000000 ;  /* 0x10000000000b7882 */ /* 0x000fe20000000000 */
[----:B------:R-:W-:Y:S01]  /*4ac0*/  @!UP1 UIADD3 UR32, UPT, UPT, UR7, 0x400, URZ ;  /* 0x0000040007209890 */ /* 0x000fe2000fffe0ff */
[----:B------:R-:W-:Y:S01]  /*4ad0*/  @!P4 IADD3 R9, P0, PT, R36, 0x580, RZ ;  /* 0x000005802409c810 */ /* 0x000fe20007f1e0ff */
[----:B------:R-:W-:Y:S05]  /*4ae0*/  VOTEU.ALL UP1, P4 ;  /* 0x0000000000ff7886 */ /* 0x000fea0002020000 */
[----:B------:R-:W-:Y:S01]  /*4af0*/  IMAD.U32 R11, RZ, RZ, UR8 ;  /* 0x00000008ff0b7e24 */ /* 0x000fe2000f8e00ff */
[----:B------:R-:W-:Y:S01]  /*4b00*/  UPRMT UR8, UR37, 0x654, UR33 ;  /* 0x0000065425087896 */ /* 0x000fe20008000021 */
[----:B------:R-:W-:Y:S03]  /*4b10*/  IMAD.U32 R10, RZ, RZ, UR9 ;  /* 0x00000009ff0a7e24 */ /* 0x000fe6000f8e00ff */
[----:B------:R-:W-:Y:S02]  /*4b20*/  @!P4 R2UR UR15, R11 ;  /* 0x000000000b0fc2ca */ /* 0x000fe400000e0000 */
[----:B------:R-:W-:Y:S11]  /*4b30*/  @!P4 R2UR UR14, R10 ;  /* 0x000000000a0ec2ca */ /* 0x000ff600000e0000 */
[----:B------:R-:W-:Y:S02]  /*4b40*/  @!UPT UIADD3 URZ, UPT, UPT, URZ, URZ, URZ ;  /* 0x000000fffffff290 */ /* 0x000fe4000fffe0ff */
[----:B------:R2:W-:Y:S01]  /*4b50*/  @!UP1 UTMALDG.3D [UR32], [UR14], desc[UR10] ;  /* 0x00000a200e0095b4 */ /* 0x0005e20008011000 */
[----:B------:R3:W-:Y:S01]  /*4b60*/  @!P4 SYNCS.ARRIVE.TRANS64.RED.A0TR RZ, [UR7+0x110], R0 ;  /* 0x00011000ffffc9a7 */ /* 0x0007e20008300407 */
[----:B------:R-:W-:Y:S01]  /*4b70*/  SYNCS.ARRIVE.TRANS64.RED.A1T0 RZ, [UR8], RZ ;  /* 0x000000ffffff79a7 */ /* 0x000fe20008100408 */
[----:B---3--:R-:W-:Y:S01]  /*4b80*/  @!P4 IMAD.X R0, RZ, RZ, R37, P0 ;  /* 0x000000ffff00c224 */ /* 0x008fe200000e0625 */
[----:B------:R-:W3:Y:S02]  /*4b90*/  SYNCS.PHASECHK.TRANS64.TRYWAIT P2, [UR7+0x138], R12 ;  /* 0x0001380cff0075a7 */ /* 0x000ee40008041107 */
[----:B--23--:R-:W-:Y:S05]  /*4ba0*/  @!P2 BRA `(.L_x_89) ;  /* 0x0000004400d4a947 */ /* 0x00cfea0003800000 */
.L_x_203:
        /* <DEDUP_REMOVED lines=8> */
[----:B------:R-:W-:Y:S01]  /*4c30*/  @!UP1 UIADD3 UR24, UPT, UPT, UR7, 0x1400, URZ ;  /* 0x0000140007189890 */ /* 0x000fe2000fffe0ff */
[----:B------:R-:W-:Y:S01]  /*4c40*/  VOTEU.ALL UP1, P4 ;  /* 0x0000000000ff7886 */ /* 0x000fe20002020000 */
[----:B------:R-:W-:Y:S01]  /*4c50*/  UMOV UR27, UR35 ;  /* 0x00000023001b7c82 */ /* 0x000fe20008000000 */
[----:B------:R-:W-:Y:S02]  /*4c60*/  UMOV UR28, UR36 ;  /* 0x00000024001c7c82 */ /* 0x000fe40008000000 */
[----:B------:R-:W-:Y:S01]  /*4c70*/  IMAD.U32 R11, RZ, RZ, UR8 ;  /* 0x00000008ff0b7e24 */ /* 0x000fe2000f8e00ff */
[----:B------:R-:W-:Y:S01]  /*4c80*/  UPRMT UR8, UR37, 0x654, UR25 ;  /* 0x0000065425087896 */ /* 0x000fe20008000019 */
[----:B------:R-:W-:Y:S02]  /*4c90*/  IMAD.U32 R10, RZ, RZ, UR9 ;  /* 0x00000009ff0a7e24 */ /* 0x000fe4000f8e00ff */
[----:B------:R-:W-:Y:S01]  /*4ca0*/  @!P4 IMAD.X R20, RZ, RZ, R37, P0 ;  /* 0x000000ffff14c224 */ /* 0x000fe200000e0625 */
[----:B------:R-:W-:Y:S02]  /*4cb0*/  @!P4 R2UR UR15, R11 ;  /* 0x000000000b0fc2ca */ /* 0x000fe400000e0000 */
[----:B------:R-:W-:Y:S11]  /*4cc0*/  @!P4 R2UR UR14, R10 ;  /* 0x000000000a0ec2ca */ /* 0x000ff600000e0000 */
[----:B------:R-:W-:Y:S02]  /*4cd0*/  @!UPT UIADD3 URZ, UPT, UPT, URZ, URZ, URZ ;  /* 0x000000fffffff290 */ /* 0x000fe4000fffe0ff */
[----:B------:R2:W-:Y:S01]  /*4ce0*/  @!UP1 UTMALDG.3D [UR24], [UR14], desc[UR10] ;  /* 0x00000a180e0095b4 */ /* 0x0005e20008011000 */
[----:B------:R2:W-:Y:S01]  /*4cf0*/  @!P4 SYNCS.ARRIVE.TRANS64.RED.A0TR RZ, [UR7+0x118], R0 ;  /* 0x00011800ffffc9a7 */ /* 0x0005e20008300407 */
[----:B------:R-:W-:Y:S01]  /*4d00*/  SYNCS.ARRIVE.TRANS64.RED.A1T0 RZ, [UR8], RZ ;  /* 0x000000ffffff79a7 */ /* 0x000fe20008100408 */
[----:B------:R-:W3:Y:S02]  /*4d10*/  SYNCS.PHASECHK.TRANS64.TRYWAIT P2, [UR7+0x140], R12 ;  /* 0x0001400cff0075a7 */ /* 0x000ee40008041107 */
[----:B--23--:R-:W-:Y:S05]  /*4d20*/  @!P2 BRA `(.L_x_90) ;  /* 0x00000044008ca947 */ /* 0x00cfea0003800000 */
.L_x_205:
[----:B------:R-:W2:Y:S01]  /*4d30*/  LDC.64 R14, c[0x0][0xb10] ;  /* 0x0002c400ff0e7b82 */ /* 0x000ea20000000a00 */
[----:B------:R-:W-:Y:S01]  /*4d40*/  @!P4 R2UR UR8, R20 ;  /* 0x000000001408c2ca */ /* 0x000fe200000e0000 */
[----:B------:R-:W-:Y:S01]  /*4d50*/  VOTEU.ALL UP1, P4 ;  /* 0x0000000000ff7886 */ /* 0x000fe20002020000 */
[----:B------:R-:W-:Y:S01]  /*4d60*/  @!P4 R2UR UR9, R21 ;  /* 0x000000001509c2ca */ /* 0x000fe200000e0000 */
[----:B------:R-:W-:Y:S01]  /*4d70*/  UMOV UR10, 0x0 ;  /* 0x00000000000a7882 */ /* 0x000fe20000000000 */
[----:B------:R-:W-:Y:S03]  /*4d80*/  UMOV UR11, 0x10000000 ;  /* 0x10000000000b7882 */ /* 0x000fe60000000000 */
[----:B------:R-:W3:Y:S01]  /*4d90*/  LDC.64 R10, c[0x0][0xb18] ;  /* 0x0002c600ff0a7b82 */ /* 0x000ee20000000a00 */
[----:B------:R-:W-:Y:S01]  /*4da0*/  @!UP1 UIADD3 UR18, UPT, UPT, UR34, 0x40, URZ ;  /* 0x0000004022129890 */ /* 0x000fe2000fffe0ff */
[----:B------:R-:W-:Y:S01]  /*4db0*/  @P3 SHF.R.U32.HI R24, RZ, 0x10, R29 ;  /* 0x00000010ff183819 */ /* 0x000fe2000001161d */
[----:B------:R-:W-:Y:S01]  /*4dc0*/  @!UP1 UIADD3 UR16, UPT, UPT, UR7, 0x2400, URZ ;  /* 0x0000240007109890 */ /* 0x000fe2000fffe0ff */
[----:B------:R-:W-:Y:S01]  /*4dd0*/  VIADD R27, R27, 0x1 ;  /* 0x000000011b1b7836 */ /* 0x000fe20000000000 */
[----:B------:R-:W-:Y:S03]  /*4de0*/  VOTEU.ALL UP1, P4 ;  /* 0x0000000000ff7886 */ /* 0x000fe60002020000 */
[----:B------:R-:W5:Y:S01]  /*4df0*/  @!P1 LDC R0, c[0x0][0xb20] ;  /* 0x0002c800ff009b82 */ /* 0x000f620000000800 */
[----:B------:R-:W-:Y:S01]  /*4e00*/  UMOV UR19, UR35 ;  /* 0x0000002300137c82 */ /* 0x000fe20008000000 */
[----:B------:R-:W-:Y:S01]  /*4e10*/  IMAD.U32 R21, RZ, RZ, UR8 ;  /* 0x00000008ff157e24 */ /* 0x000fe2000f8e00ff */
[----:B------:R-:W-:Y:S05]  /*4e20*/  UMOV UR20, UR36 ;  /* 0x0000002400147c82 */ /* 0x000fea0008000000 */
[----:B-1----:R-:W1:Y:S01]  /*4e30*/  @!P1 LDC R3, c[0x0][0xb0c] ;  /* 0x0002c300ff039b82 */ /* 0x002e620000000800 */
[----:B------:R-:W-:Y:S01]  /*4e40*/  IMAD.U32 R20, RZ, RZ, UR9 ;  /* 0x00000009ff147e24 */ /* 0x000fe2000f8e00ff */
[----:B------:R-:W-:Y:S01]  /*4e50*/  UPRMT UR8, UR37, 0x654, UR17 ;  /* 0x0000065425087896 */ /* 0x000fe20008000011 */
[----:B------:R-:W-:Y:S03]  /*4e60*/  @!P4 R2UR UR15, R21 ;  /* 0x00000000150fc2ca */ /* 0x000fe600000e0000 */
[----:B------:R-:W-:Y:S01]  /*4e70*/  @!P4 R2UR UR14, R20 ;  /* 0x00000000140ec2ca */ /* 0x000fe200000e0000 */
[----:B------:R-:W-:Y:S11]  /*4e80*/  @!P4 IMAD.MOV.U32 R20, RZ, RZ, 0x1000 ;  /* 0x00001000ff14c424 */ /* 0x000ff600078e00ff */
[----:B------:R-:W-:Y:S01]  /*4e90*/  @!UPT UIADD3 URZ, UPT, UPT, URZ, URZ, URZ ;  /* 0x000000fffffff290 */ /* 0x000fe2000fffe0ff */
[----:B------:R1:W-:Y:S01]  /*4ea0*/  @!UP1 UTMALDG.3D [UR16], [UR14], desc[UR10] ;  /* 0x00000a100e0095b4 */ /* 0x0003e20008011000 */
[----:B------:R1:W-:Y:S02]  /*4eb0*/  @!P4 SYNCS.ARRIVE.TRANS64.RED.A0TR RZ, [UR7+0x120], R20 ;  /* 0x00012014ffffc9a7 */ /* 0x0003e40008300407 */
[----:B-1----:R-:W-:Y:S01]  /*4ec0*/  @!P1 ISETP.NE.AND P2, PT, R3, 0x1, PT ;  /* 0x000000010300980c */ /* 0x002fe20003f45270 */
[C---:B--2---:R-:W-:Y:S01]  /*4ed0*/  @!P1 IMAD.HI.U32 R14, R13.reuse, R14, RZ ;  /* 0x0000000e0d0e9227 */ /* 0x044fe200078e00ff */
[----:B---3--:R-:W-:Y:S03]  /*4ee0*/  @!P1 ISETP.NE.AND P0, PT, R10, 0x1, PT ;  /* 0x000000010a00980c */ /* 0x008fe60003f05270 */
[C---:B------:R-:W-:Y:S01]  /*4ef0*/  @!P1 IMAD.HI.U32 R11, R8.reuse, R11, RZ ;  /* 0x0000000b080b9227 */ /* 0x040fe200078e00ff */
[----:B------:R-:W-:Y:S04]  /*4f00*/  @!P1 SHF.R.U32.HI R14, RZ, R15, R14 ;  /* 0x0000000fff0e9219 */ /* 0x000fe8000001160e */
[----:B-----5:R-:W-:Y:S01]  /*4f10*/  @!P1 SHF.R.U32.HI R9, RZ, R0, R11 ;  /* 0x00000000ff099219 */ /* 0x020fe2000001160b */
[----:B------:R-:W-:Y:S01]  /*4f20*/  SYNCS.ARRIVE.TRANS64.RED.A1T0 RZ, [UR8], RZ ;  /* 0x000000ffffff79a7 */ /* 0x000fe20008100408 */
[----:B------:R-:W-:Y:S02]  /*4f30*/  @!P1 SEL R14, R13, R14, !P2 ;  /* 0x0000000e0d0e9207 */ /* 0x000fe40005000000 */
[----:B------:R-:W-:Y:S01]  /*4f40*/  @!P1 SEL R9, R8, R9, !P0 ;  /* 0x0000000908099207 */ /* 0x000fe20004000000 */
[----:B------:R-:W1:Y:S04]  /*4f50*/  SYNCS.PHASECHK.TRANS64.TRYWAIT P5, [UR7+0x148], R12 ;  /* 0x0001480cff0075a7 */ /* 0x000e6800080a1107 */
[----:B------:R-:W-:Y:S02]  /*4f60*/  @!P1 IMAD.IADD R0, R9, 0x1, -R14 ;  /* 0x0000000109009824 */ /* 0x000fe400078e0a0e */
[----:B------:R-:W-:Y:S02]  /*4f70*/  @!P1 IMAD.IADD R9, R14, 0x1, -R9 ;  /* 0x000000010e099824 */ /* 0x000fe400078e0a09 */
[----:B------:R-:W-:Y:S02]  /*4f80*/  @!P1 IMAD R13, R0, R3, R13 ;  /* 0x00000003000d9224 */ /* 0x000fe400078e020d */
[----:B------:R-:W-:Y:S01]  /*4f90*/  @!P1 IMAD R8, R9, R10, R8 ;  /* 0x0000000a09089224 */ /* 0x000fe200078e0208 */
[----:B-1----:R-:W-:Y:S06]  /*4fa0*/  @!P5 BRA `(.L_x_91) ;  /* 0x000000440004d947 */ /* 0x002fec0003800000 */
.L_x_207:
[----:B-1----:R-:W-:Y:S01]  /*4fb0*/  @!P4 IADD3 R3, P0, PT, R36, 0x580, RZ ;  /* 0x000005802403c810 */ /* 0x002fe20007f1e0ff */
[----:B------:R-:W-:Y:S01]  /*4fc0*/  VOTEU.ALL UP1, P4 ;  /* 0x0000000000ff7886 */ /* 0x000fe20002020000 */
[----:B------:R-:W-:Y:S01]  /*4fd0*/  UMOV UR18, 0x0 ;  /* 0x0000000000127882 */ /* 0x000fe20000000000 */
[----:B------:R-:W-:Y:S01]  /*4fe0*/  UMOV UR19, 0x10000000 ;  /* 0x1000000000137882 */ /* 0x000fe20000000000 */
[----:B------:R-:W-:Y:S01]  /*4ff0*/  @!P4 R2UR UR9, R3 ;  /* 0x000000000309c2ca */ /* 0x000fe200000e0000 */
[----:B------:R-:W-:Y:S01]  /*5000*/  @!P4 IMAD.X R0, RZ, RZ, R37, P0 ;  /* 0x000000ffff00c224 */ /* 0x000fe200000e0625 */
[----:B------:R-:W-:Y:S01]  /*5010*/  @!UP1 UIADD3 UR10, UPT, UPT, UR34, 0x60, URZ ;  /* 0x00000060220a9890 */ /* 0x000fe2000fffe0ff */
[----:B------:R-:W-:Y:S01]  /*5020*/  ISETP.NE.AND P0, PT, R27, 0x2, PT ;  /* 0x000000021b00780c */ /* 0x000fe20003f05270 */
[----:B------:R-:W-:Y:S01]  /*5030*/  UMOV UR11, UR35 ;  /* 0x00000023000b7c82 */ /* 0x000fe20008000000 */
[----:B------:R-:W-:Y:S01]  /*5040*/  UMOV UR12, UR36 ;  /* 0x00000024000c7c82 */ /* 0x000fe20008000000 */
[----:B------:R-:W-:Y:S01]  /*5050*/  @!P4 R2UR UR8, R0 ;  /* 0x000000000008c2ca */ /* 0x000fe200000e0000 */
[----:B------:R-:W-:Y:S01]  /*5060*/  IMAD.IADD R20, R8, 0x1, R58 ;  /* 0x0000000108147824 */ /* 0x000fe200078e023a */
[----:B------:R-:W-:Y:S01]  /*5070*/  @P3 R2UR UR36, R24 ;  /* 0x00000000182432ca */ /* 0x000fe200000e0000 */
[----:B------:R-:W-:Y:S01]  /*5080*/  IMAD.IADD R21, R13, 0x1, R60 ;  /* 0x000000010d157824 */ /* 0x000fe200078e023c */
[----:B------:R-:W-:Y:S02]  /*5090*/  SEL R0, RZ, 0x1, P0 ;  /* 0x00000001ff007807 */ /* 0x000fe40000000000 */
[----:B------:R-:W-:Y:S01]  /*50a0*/  LOP3.LUT R32, R32, 0x1, RZ, 0x3c, !PT ;  /* 0x0000000120207812 */ /* 0x000fe200078e3cff */
[----:B------:R-:W-:Y:S01]  /*50b0*/  IMAD.U32 R10, RZ, RZ, UR9 ;  /* 0x00000009ff0a7e24 */ /* 0x000fe2000f8e00ff */
[----:B------:R-:W-:Y:S01]  /*50c0*/  @!UP1 UIADD3 UR9, UPT, UPT, UR7, 0x128, URZ ;  /* 0x0000012807099890 */ /* 0x000fe2000fffe0ff */
[----:B------:R-:W-:Y:S02]  /*50d0*/  LOP3.LUT R25, R25, R0, RZ, 0x3c, !PT ;  /* 0x0000000019197212 */ /* 0x000fe400078e3cff */
[----:B------:R-:W-:Y:S02]  /*50e0*/  SEL R27, R27, RZ, P0 ;  /* 0x000000ff1b1b7207 */ /* 0x000fe40000000000 */
[----:B------:R-:W-:Y:S01]  /*50f0*/  IMAD.U32 R11, RZ, RZ, UR8 ;  /* 0x00000008ff0b7e24 */ /* 0x000fe2000f8e00ff */
[----:B------:R-:W-:Y:S01]  /*5100*/  @!P4 R2UR UR14, R10 ;  /* 0x000000000a0ec2ca */ /* 0x000fe200000e0000 */
[----:B------:R-:W-:Y:S01]  /*5110*/  @!UP1 UIADD3 UR8, UPT, UPT, UR7, 0x3400, URZ ;  /* 0x0000340007089890 */ /* 0x000fe2000fffe0ff */
[----:B------:R-:W-:Y:S02]  /*5120*/  VOTEU.ALL UP1, P4 ;  /* 0x0000000000ff7886 */ /* 0x000fe40002020000 */
[----:B------:R-:W-:Y:S11]  /*5130*/  @!P4 R2UR UR15, R11 ;  /* 0x000000000b0fc2ca */ /* 0x000ff600000e0000 */
[----:B------:R-:W-:Y:S02]  /*5140*/  @!UPT UIADD3 URZ, UPT, UPT, URZ, URZ, URZ ;  /* 0x000000fffffff290 */ /* 0x000fe4000fffe0ff */
[----:B------:R2:W-:Y:S01]  /*5150*/  @!UP1 UTMALDG.3D [UR8], [UR14], desc[UR18] ;  /* 0x000012080e0095b4 */ /* 0x0005e20008011000 */
[----:B------:R2:W-:Y:S01]  /*5160*/  @!P4 SYNCS.ARRIVE.TRANS64.RED.A0TR RZ, [UR7+0x128], R23 ;  /* 0x00012817ffffc9a7 */ /* 0x0005e20008300407 */
[----:B------:R-:W-:Y:S01]  /*5170*/  UPLOP3.LUT UP1, UPT, UPT, UPT, UPT, 0x80, 0x8 ;  /* 0x000000000008789c */ /* 0x000fe20003f2f070 */
[----:B------:R-:W-:Y:S01]  /*5180*/  SYNCS.ARRIVE.TRANS64.RED.A1T0 RZ, [UR13], RZ ;  /* 0x000000ffffff79a7 */ /* 0x000fe2000810040d */
[----:B------:R-:W-:Y:S09]  /*5190*/  @P3 BRA `(.L_x_92) ;  /* 0xfffffff000943947 */ /* 0x000ff2000383ffff */
[----:B------:R-:W-:-:S04]  /*51a0*/  SHF.L.U32 R3, R32, 0x1f, RZ ;  /* 0x0000001f20037819 */ /* 0x000fc800000006ff */
[----:B------:R-:W1:Y:S02]  /*51b0*/  SYNCS.PHASECHK.TRANS64.TRYWAIT P0, [UR7+0x130], R3 ;  /* 0x00013003ff0075a7 */ /* 0x000e640008001107 */
[----:B-1----:R-:W-:Y:S05]  /*51c0*/  @!P0 BRA `(.L_x_93) ;  /* 0x0000004000948947 */ /* 0x002fea0003800000 */
.L_x_209:
[----:B------:R-:W3:Y:S02]  /*51d0*/  SYNCS.PHASECHK.TRANS64.TRYWAIT P0, [UR7+0x138], R3 ;  /* 0x00013803ff0075a7 */ /* 0x000ee40008001107 */
[----:B---3--:R-:W-:Y:S05]  /*51e0*/  @!P0 BRA `(.L_x_94) ;  /* 0x0000004000a48947 */ /* 0x008fea0003800000 */
.L_x_211:
[----:B------:R-:W3:Y:S02]  /*51f0*/  SYNCS.PHASECHK.TRANS64.TRYWAIT P0, [UR7+0x140], R3 ;  /* 0x00014003ff0075a7 */ /* 0x000ee40008001107 */
[----:B---3--:R-:W-:Y:S05]  /*5200*/  @!P0 BRA `(.L_x_95) ;  /* 0x0000004000b48947 */ /* 0x008fea0003800000 */
.L_x_213:
[----:B-1----:R-:W-:-:S07]  /*5210*/  MOV R0, UR7 ;  /* 0x0000000700007c02 */ /* 0x002fce0008000f00 */
.L_x_96:
[----:B-1----:R-:W-:-:S04]  /*5220*/  SHF.L.U32 R3, R32, 0x1f, RZ ;  /* 0x0000001f20037819 */ /* 0x002fc800000006ff */
[----:B------:R1:W3:Y:S03]  /*5230*/  SYNCS.PHASECHK.TRANS64.TRYWAIT P0, [R0+URZ+0x148], R3 ;  /* 0x00014803000075a7 */ /* 0x0002e600080011ff */
[----:B---3--:R-:W-:Y:S05]  /*5240*/  @!P0 NANOSLEEP.SYNCS 0x989680 ;  /* 0x009896800000895d */ /* 0x008fea0003900000 */
[----:B------:R-:W3:Y:S02]  /*5250*/  @!P0 SYNCS.PHASECHK.TRANS64 P0, [R0+URZ+0x148], R3 ;  /* 0x00014803000085a7 */ /* 0x000ee400080010ff */
[----:B--23--:R-:W-:Y:S05]  /*5260*/  @P0 EXIT ;  /* 0x000000000000094d */ /* 0x00cfea0003800000 */
[----:B------:R-:W-:Y:S05]  /*5270*/  BRA `(.L_x_96) ;  /* 0xfffffffc00e87947 */ /* 0x000fea000383ffff */
.L_x_81:
[----:B------:R-:W-:-:S06]  /*5280*/  UISETP.GE.AND UP1, UPT, UR8, 0x4, UPT ;  /* 0x000000040800788c */ /* 0x000fcc000bf26270 */
[----:B------:R-:W-:-:S13]  /*5290*/  PLOP3.LUT P0, PT, PT, PT, UP1, 0x80, 0x8 ;  /* 0x000000000008781c */ /* 0x000fda0003f0f018 */
[----:B------:R-:W-:Y:S05]  /*52a0*/  @!P0 EXIT ;  /* 0x000000000000894d */ /* 0x000fea0003800000 */
[----:B------:R-:W-:Y:S01]  /*52b0*/  BAR.SYNC.DEFER_BLOCKING 0x6, 0xa0 ;  /* 0x0182800000007b1d */ /* 0x000fe20000010000 */
[C---:B------:R-:W-:Y:S01]  /*52c0*/  IMAD.SHL.U32 R7, R72.reuse, 0x20, RZ ;  /* 0x0000002048077824 */ /* 0x040fe200078e00ff */
[C---:B------:R-:W-:Y:S01]  /*52d0*/  LOP3.LUT P0, RZ, R72.reuse, 0x4, RZ, 0xc0, !PT ;  /* 0x0000000448ff7812 */ /* 0x040fe2000780c0ff */
[C---:B------:R-:W-:Y:S01]  /*52e0*/  IMAD.SHL.U32 R64, R72.reuse, 0x10, RZ ;  /* 0x0000001048407824 */ /* 0x040fe200078e00ff */
[----:B------:R-:W-:Y:S01]  /*52f0*/  CS2R R68, SRZ ;  /* 0x0000000000447805 */ /* 0x000fe2000001ff00 */
[C---:B------:R-:W-:Y:S01]  /*5300*/  IMAD.SHL.U32 R5, R72.reuse, 0x4, RZ ;  /* 0x0000000448057824 */ /* 0x040fe200078e00ff */
[----:B------:R-:W-:Y:S02]  /*5310*/  UMOV UR48, 0x400 ;  /* 0x0000040000307882 */ /* 0x000fe40000000000 */
[----:B------:R-:W1:Y:S01]  /*5320*/  LDC R63, c[0x0][0x370] ;  /* 0x0000dc00ff3f7b82 */ /* 0x000e620000000800 */
[----:B------:R-:W-:Y:S01]  /*5330*/  ULEA UR48, UR37, UR48, 0x18 ;  /* 0x0000003025307291 */ /* 0x000fe2000f8ec0ff */
[----:B------:R-:W-:Y:S01]  /*5340*/  LOP3.LUT R0, R7, 0xc0, RZ, 0xc0, !PT ;  /* 0x000000c007007812 */ /* 0x000fe200078ec0ff */
[----:B------:R-:W-:Y:S01]  /*5350*/  IMAD.U32 R32, R72, 0x10000, RZ ;  /* 0x0001000048207824 */ /* 0x000fe200078e00ff */
[----:B------:R-:W-:Y:S01]  /*5360*/  LOP3.LUT R64, R64, 0x600, RZ, 0xc0, !PT ;  /* 0x0000060040407812 */ /* 0x000fe200078ec0ff */
[----:B------:R-:W-:Y:S01]  /*5370*/  UIADD3 UR4, UPT, UPT, UR48, 0x400, URZ ;  /* 0x0000040030047890 */ /* 0x000fe2000fffe0ff */
[----:B------:R-:W-:Y:S01]  /*5380*/  LOP3.LUT R5, R0, 0x18, R5, 0xf8, !PT ;  /* 0x0000001800057812 */ /* 0x000fe200078ef805 */
[----:B------:R-:W-:Y:S01]  /*5390*/  IMAD.MOV.U32 R71, RZ, RZ, 0x20 ;  /* 0x00000020ff477424 */ /* 0x000fe200078e00ff */
[----:B------:R-:W2:Y:S01]  /*53a0*/  LDC R28, c[0x0][0xb0c] ;  /* 0x0002c300ff1c7b82 */ /* 0x000ea20000000800 */
[----:B------:R-:W-:Y:S01]  /*53b0*/  SHF.R.U32.HI R0, RZ, 0x1, R72 ;  /* 0x00000001ff007819 */ /* 0x000fe20000011648 */
[----:B------:R-:W-:Y:S01]  /*53c0*/  IMAD.MOV.U32 R70, RZ, RZ, 0x1 ;  /* 0x00000001ff467424 */ /* 0x000fe200078e00ff */
[--C-:B------:R-:W-:Y:S01]  /*53d0*/  LOP3.LUT R64, R64, 0x20, R7.reuse, 0xf8, !PT ;  /* 0x0000002040407812 */ /* 0x100fe200078ef807 */
[----:B------:R-:W-:Y:S01]  /*53e0*/  IMAD.MOV.U32 R30, RZ, RZ, RZ ;  /* 0x000000ffff1e7224 */ /* 0x000fe200078e00ff */
[----:B------:R-:W-:Y:S01]  /*53f0*/  LOP3.LUT R32, R32, 0x600000, RZ, 0xc0, !PT ;  /* 0x0060000020207812 */ /* 0x000fe200078ec0ff */
[----:B------:R-:W-:Y:S01]  /*5400*/  IMAD.MOV.U32 R75, RZ, RZ, RZ ;  /* 0x000000ffff4b7224 */ /* 0x000fe200078e00ff */
[----:B------:R-:W-:Y:S01]  /*5410*/  LOP3.LUT R5, R5, 0x8, R0, 0x78, !PT ;  /* 0x0000000805057812 */ /* 0x000fe200078e7800 */
[----:B------:R-:W4:Y:S01]  /*5420*/  LDC R61, c[0x0][0xb20] ;  /* 0x0002c800ff3d7b82 */ /* 0x000f220000000800 */
[----:B------:R-:W3:Y:S01]  /*5430*/  LDS R3, [UR48+0x210] ;  /* 0x00021030ff037984 */ /* 0x000ee20008000800 */
[----:B------:R-:W-:Y:S01]  /*5440*/  LOP3.LUT R64, R64, 0x100, R7, 0xf8, !PT ;  /* 0x0000010040407812 */ /* 0x000fe200078ef807 */
[----:B------:R-:W-:Y:S01]  /*5450*/  IMAD.U32 R66, RZ, RZ, UR4 ;  /* 0x00000004ff427e24 */ /* 0x000fe2000f8e00ff */
[----:B------:R-:W-:Y:S01]  /*5460*/  LOP3.LUT R72, R72, 0x60, RZ, 0xc0, !PT ;  /* 0x0000006048487812 */ /* 0x000fe200078ec0ff */
[----:B------:R-:W1:Y:S01]  /*5470*/  LDCU.64 UR52, c[0x0][0x348] ;  /* 0x00006900ff3477ac */ /* 0x000e620008000a00 */
[----:B------:R-:W-:-:S02]  /*5480*/  LOP3.LUT R64, R64, R5, RZ, 0xfc, !PT ;  /* 0x0000000540407212 */ /* 0x000fc400078efcff */
[----:B------:R-:W1:Y:S01]  /*5490*/  LDC R27, c[0x0][0xb30] ;  /* 0x0002cc00ff1b7b82 */ /* 0x000e620000000800 */
[----:B------:R-:W-:Y:S01]  /*54a0*/  SEL R71, R71, 0xffffffe0, !P0 ;  /* 0xffffffe047477807 */ /* 0x000fe20004000000 */
[----:B------:R-:W1:Y:S01]  /*54b0*/  LDCU.64 UR38, c[0x0][0x888] ;  /* 0x00011100ff2677ac */ /* 0x000e620008000a00 */
[----:B------:R-:W1:Y:S05]  /*54c0*/  LDCU.64 UR44, c[0x0][0x890] ;  /* 0x00011200ff2c77ac */ /* 0x000e6a0008000a00 */
[----:B------:R-:W1:Y:S01]  /*54d0*/  LDC.64 R56, c[0x0][0xb10] ;  /* 0x0002c400ff387b82 */ /* 0x000e620000000a00 */
[----:B------:R-:W-:Y:S01]  /*54e0*/  UMOV UR49, URZ ;  /* 0x000000ff00317c82 */ /* 0x000fe20008000000 */
[----:B------:R-:W-:-:S06]  /*54f0*/  UMOV UR51, URZ ;  /* 0x000000ff00337c82 */ /* 0x000fcc0008000000 */
[----:B------:R-:W1:Y:S08]  /*5500*/  LDC.64 R24, c[0x0][0xb18] ;  /* 0x0002c600ff187b82 */ /* 0x000e700000000a00 */
[----:B------:R-:W1:Y:S08]  /*5510*/  LDC.64 R22, c[0x0][0xb28] ;  /* 0x0002ca00ff167b82 */ /* 0x000e700000000a00 */
[----:B------:R-:W1:Y:S01]  /*5520*/  LDC.64 R54, c[0x0][0x8b0] ;  /* 0x00022c00ff367b82 */ /* 0x000e620000000a00 */
[----:B---3--:R-:W-:-:S07]  /*5530*/  IMAD.IADD R32, R3, 0x1, R32 ;  /* 0x0000000103207824 */ /* 0x008fce00078e0220 */
[----:B------:R-:W3:Y:S08]  /*5540*/  LDC.64 R52, c[0x0][0x8a8] ;  /* 0x00022a00ff347b82 */ /* 0x000ef00000000a00 */
[----:B--2-4-:R-:W1:Y:S02]  /*5550*/  LDC R62, c[0x0][0x374] ;  /* 0x0000dd00ff3e7b82 */ /* 0x014e640000000800 */
.L_x_140:
[C---:B------:R-:W-:Y:S02]  /*5560*/  LEA R0, R75.reuse, UR48, 0x3 ;  /* 0x000000304b007c11 */ /* 0x040fe4000f8e18ff */
[----:B------:R-:W-:Y:S02]  /*5570*/  SHF.L.U32 R3, R68, 0x1f, RZ ;  /* 0x0000001f44037819 */ /* 0x000fe400000006ff */
[----:B------:R-:W-:Y:S02]  /*5580*/  LEA R16, R75, UR48, 0x4 ;  /* 0x000000304b107c11 */ /* 0x000fe4000f8e20ff */
[----:B------:R-:W2:Y:S02]  /*5590*/  SYNCS.PHASECHK.TRANS64.TRYWAIT P0, [R0+URZ+0x160], R3 ;  /* 0x00016003000075a7 */ /* 0x000ea400080011ff */
[----:B-12---:R-:W-:Y:S05]  /*55a0*/  @!P0 BRA `(.L_x_97) ;  /* 0x0000003c00e48947 */ /* 0x006fea0003800000 */
.L_x_214:
[----:B------:R-:W4:Y:S01]  /*55b0*/  LDC.64 R12, c[0x0][0xb10] ;  /* 0x0002c400ff0c7b82 */ /* 0x000f220000000a00 */
[----:B------:R-:W3:Y:S01]  /*55c0*/  LDS.128 R16, [R16+0x1f0] ;  /* 0x0001f00010107984 */ /* 0x000ee20000000c00 */
[----:B-1----:R-:W-:Y:S01]  /*55d0*/  ISETP.NE.AND P1, PT, R27, 0x1, PT ;  /* 0x000000011b00780c */ /* 0x002fe20003f25270 */
[----:B--2---:R-:W-:Y:S01]  /*55e0*/  VIADD R0, R0, 0x170 ;  /* 0x0000017000007836 */ /* 0x004fe20000000000 */
[----:B------:R-:W-:Y:S04]  /*55f0*/  ISETP.GE.AND P0, PT, R26, 0x1, PT ;  /* 0x000000011a00780c */ /* 0x000fe80003f06270 */
[----:B------:R-:W1:Y:S01]  /*5600*/  LDC.64 R10, c[0x0][0xb18] ;  /* 0x0002c600ff0a7b82 */ /* 0x000e620000000a00 */
[----:B------:R-:W-:Y:S01]  /*5610*/  PRMT R0, RZ, 0x654, R0 ;  /* 0x00000654ff007816 */ /* 0x000fe20000000000 */
[----:B------:R-:W-:Y:S01]  /*5620*/  @!PT LDS RZ, [RZ] ;  /* 0x00000000fffff984 */ /* 0x000fe20000000800 */
[----:B------:R-:W-:Y:S01]  /*5630*/  @!PT LDS RZ, [RZ] ;  /* 0x00000000fffff984 */ /* 0x000fe20000000800 */
[----:B------:R-:W-:Y:S01]  /*5640*/  @!PT LDS RZ, [RZ] ;  /* 0x00000000fffff984 */ /* 0x000fe20000000800 */
[----:B------:R-:W-:Y:S01]  /*5650*/  @!PT LDS RZ, [RZ] ;  /* 0x00000000fffff984 */ /* 0x000fe20000000800 */
[----:B------:R2:W-:Y:S06]  /*5660*/  MEMBAR.ALL.CTA ;  /* 0x0000000000007992 */ /* 0x0005ec0000008000 */
[----:B--2---:R-:W2:Y:S01]  /*5670*/  FENCE.VIEW.ASYNC.S ;  /* 0x00000000000073c6 */ /* 0x004ea20000000000 */
[----:B------:R-:W1:Y:S08]  /*5680*/  @!P1 LDC R14, c[0x0][0xb20] ;  /* 0x0002c800ff0e9b82 */ /* 0x000e700000000800 */
[----:B------:R-:W1:Y:S01]  /*5690*/  @!P1 LDC R9, c[0x0][0xb0c] ;  /* 0x0002c300ff099b82 */ /* 0x000e620000000800 */
[----:B--2---:R2:W-:Y:S01]  /*56a0*/  SYNCS.ARRIVE.TRANS64.RED.A1T0 RZ, [R0+URZ], RZ ;  /* 0x000000ff00ff79a7 */ /* 0x0045e200081004ff */
[----:B---3--:R-:W-:Y:S04]  /*56b0*/  LOP3.LUT P4, RZ, R18, 0x1, RZ, 0xc0, !PT ;  /* 0x0000000112ff7812 */ /* 0x008fe8000788c0ff */
[----:B------:R-:W-:Y:S09]  /*56c0*/  P2R R73, PR, RZ, 0x10 ;  /* 0x00000010ff497803 */ /* 0x000ff20000000000 */
[----:B------:R-:W-:Y:S02]  /*56d0*/  @P4 MOV R31, R16 ;  /* 0x00000010001f4202 */ /* 0x000fe40000000f00 */
[----:B------:R-:W-:Y:S01]  /*56e0*/  @P4 LOP3.LUT R29, R17, 0xffff, RZ, 0xc0, !PT ;  /* 0x0000ffff111d4812 */ /* 0x000fe200078ec0ff */
[----:B--2-4-:R-:W-:Y:S06]  /*56f0*/  @!P0 BRA `(.L_x_98) ;  /* 0x0000000000a48947 */ /* 0x014fec0003800000 */
[----:B------:R-:W-:Y:S01]  /*5700*/  IMAD.HI.U32 R36, R62, R25, RZ ;  /* 0x000000193e247227 */ /* 0x000fe200078e00ff */
[----:B------:R-:W-:Y:S02]  /*5710*/  ISETP.NE.AND P0, PT, R24, 0x1, PT ;  /* 0x000000011800780c */ /* 0x000fe40003f05270 */
[----:B------:R-:W-:Y:S01]  /*5720*/  ISETP.NE.AND P2, PT, R26, 0x1, PT ;  /* 0x000000011a00780c */ /* 0x000fe20003f45270 */
[-C--:B------:R-:W-:Y:S01]  /*5730*/  IMAD.HI.U32 R34, R63, R56.reuse, RZ ;  /* 0x000000383f227227 */ /* 0x080fe200078e00ff */
[----:B------:R-:W-:Y:S02]  /*5740*/  SHF.R.U32.HI R37, RZ, R61, R36 ;  /* 0x0000003dff257219 */ /* 0x000fe40000011624 */
[----:B------:R-:W-:Y:S01]  /*5750*/  ISETP.NE.AND P3, PT, R28, 0x1, PT ;  /* 0x000000011c00780c */ /* 0x000fe20003f65270 */
[----:B------:R-:W-:Y:S01]  /*5760*/  IMAD.HI.U32 R40, R29, R25, RZ ;  /* 0x000000191d287227 */ /* 0x000fe200078e00ff */
[----:B------:R-:W-:Y:S02]  /*5770*/  SHF.R.U32.HI R34, RZ, R57, R34 ;  /* 0x00000039ff227219 */ /* 0x000fe40000011622 */
[----:B------:R-:W-:Y:S01]  /*5780*/  SEL R3, R62, R37, !P0 ;  /* 0x000000253e037207 */ /* 0x000fe20004000000 */
[----:B------:R-:W-:Y:S01]  /*5790*/  IMAD.HI.U32 R38, R31, R56, RZ ;  /* 0x000000381f267227 */ /* 0x000fe200078e00ff */
[----:B------:R-:W-:Y:S03]  /*57a0*/  SEL R7, R63, R34, !P3 ;  /* 0x000000223f077207 */ /* 0x000fe60005800000 */
[-C--:B------:R-:W-:Y:S01]  /*57b0*/  IMAD.HI.U32 R34, R3, R22.reuse, RZ ;  /* 0x0000001603227227 */ /* 0x080fe200078e00ff */
[----:B------:R-:W-:Y:S03]  /*57c0*/  SHF.R.U32.HI R38, RZ, R57, R38 ;  /* 0x00000039ff267219 */ /* 0x000fe60000011626 */
[----:B------:R-:W-:Y:S01]  /*57d0*/  IMAD.HI.U32 R36, R7, R22, RZ ;  /* 0x0000001607247227 */ /* 0x000fe200078e00ff */
[----:B------:R-:W-:Y:S02]  /*57e0*/  @P2 SHF.R.U32.HI R3, RZ, R23, R34 ;  /* 0x00000017ff032219 */ /* 0x000fe40000011622 */
[----:B------:R-:W-:Y:S02]  /*57f0*/  SHF.R.U32.HI R34, RZ, R61, R40 ;  /* 0x0000003dff227219 */ /* 0x000fe40000011628 */
[----:B------:R-:W-:Y:S01]  /*5800*/  @P2 SHF.R.U32.HI R7, RZ, R23, R36 ;  /* 0x00000017ff072219 */ /* 0x000fe20000011624 */
[C---:B------:R-:W-:Y:S01]  /*5810*/  IMAD R2, R26.reuse, R3, RZ ;  /* 0x000000031a027224 */ /* 0x040fe200078e02ff */
[----:B------:R-:W-:Y:S02]  /*5820*/  SEL R5, R29, R34, !P0 ;  /* 0x000000221d057207 */ /* 0x000fe40004000000 */
[----:B------:R-:W-:Y:S01]  /*5830*/  SEL R3, R31, R38, !P3 ;  /* 0x000000261f037207 */ /* 0x000fe20005800000 */
[----:B------:R-:W-:Y:S01]  /*5840*/  IMAD R4, R26, R7, RZ ;  /* 0x000000071a047224 */ /* 0x000fe200078e02ff */
[C---:B------:R-:W-:Y:S01]  /*5850*/  ISETP.GE.AND P0, PT, R5.reuse, R2, PT ;  /* 0x000000020500720c */ /* 0x040fe20003f06270 */
[----:B------:R-:W-:Y:S03]  /*5860*/  IMAD.HI.U32 R6, R5, R22, RZ ;  /* 0x0000001605067227 */ /* 0x000fe600078e00ff */
[----:B------:R-:W-:Y:S01]  /*5870*/  ISETP.GE.OR P0, PT, R3, R4, P0 ;  /* 0x000000040300720c */ /* 0x000fe20000706670 */
[----:B------:R-:W-:Y:S01]  /*5880*/  IMAD.MOV R4, RZ, RZ, -R3 ;  /* 0x000000ffff047224 */ /* 0x000fe200078e0a03 */
[-C--:B------:R-:W-:Y:S03]  /*5890*/  SHF.R.U32.HI R6, RZ, R23.reuse, R6 ;  /* 0x00000017ff067219 */ /* 0x080fe60000011606 */
[----:B------:R-:W-:Y:S01]  /*58a0*/  IMAD R31, R28, R4, R31 ;  /* 0x000000041c1f7224 */ /* 0x000fe200078e021f */
[----:B------:R-:W-:Y:S05]  /*58b0*/  SEL R15, R5, R6, !P2 ;  /* 0x00000006050f7207 */ /* 0x000fea0005000000 */
[----:B------:R-:W-:Y:S02]  /*58c0*/  IMAD.MOV R6, RZ, RZ, -R15 ;  /* 0x000000ffff067224 */ /* 0x000fe400078e0a0f */
[C---:B------:R-:W-:Y:S04]  /*58d0*/  @!P0 IMAD.HI.U32 R2, R3.reuse, R22, RZ ;  /* 0x0000001603028227 */ /* 0x040fe800078e00ff */
[----:B------:R-:W-:Y:S01]  /*58e0*/  IMAD R6, R26, R6, R5 ;  /* 0x000000061a067224 */ /* 0x000fe200078e0205 */
[----:B------:R-:W-:Y:S04]  /*58f0*/  @!P0 SHF.R.U32.HI R2, RZ, R23, R2 ;  /* 0x00000017ff028219 */ /* 0x000fe80000011602 */
[----:B------:R-:W-:Y:S02]  /*5900*/  @!P0 SEL R0, R3, R2, !P2 ;  /* 0x0000000203008207 */ /* 0x000fe40005000000 */
[----:B------:R-:W-:Y:S02]  /*5910*/  IADD3 R2, PT, PT, -R5, RZ, RZ ;  /* 0x000000ff05027210 */ /* 0x000fe40007ffe1ff */
[----:B------:R-:W-:Y:S01]  /*5920*/  @!P0 IADD3 R8, PT, PT, R15, -R0, RZ ;  /* 0x800000000f088210 */ /* 0x000fe20007ffe0ff */
[----:B------:R-:W-:Y:S02]  /*5930*/  @!P0 IMAD R0, R7, R6, R0 ;  /* 0x0000000607008224 */ /* 0x000fe400078e0200 */
[----:B------:R-:W-:Y:S02]  /*5940*/  IMAD R29, R24, R2, R29 ;  /* 0x00000002181d7224 */ /* 0x000fe400078e021d */
[----:B------:R-:W-:Y:S02]  /*5950*/  @!P0 IMAD R5, R8, R26, R3 ;  /* 0x0000001a08058224 */ /* 0x000fe400078e0203 */
[----:B------:R-:W-:Y:S04]  /*5960*/  @!P0 IMAD.MOV.U32 R3, RZ, RZ, R0 ;  /* 0x000000ffff038224 */ /* 0x000fe800078e0000 */
[----:B------:R-:W-:Y:S02]  /*5970*/  IMAD R31, R3, R28, R31 ;  /* 0x0000001c031f7224 */ /* 0x000fe400078e021f */
[----:B------:R-:W-:Y:S07]  /*5980*/  IMAD R29, R5, R24, R29 ;  /* 0x00000018051d7224 */ /* 0x000fee00078e021d */
.L_x_98:
[----:B-1----:R-:W-:Y:S01]  /*5990*/  @!P1 ISETP.NE.AND P0, PT, R10, 0x1, PT ;  /* 0x000000010a00980c */ /* 0x002fe20003f05270 */
[----:B------:R-:W-:Y:S01]  /*59a0*/  @!P1 IMAD.HI.U32 R3, R29, R11, RZ ;  /* 0x0000000b1d039227 */ /* 0x000fe200078e00ff */
[----:B------:R-:W-:Y:S01]  /*59b0*/  R2UR UR42, R21 ;  /* 0x00000000152a72ca */ /* 0x000fe200000e0000 */
[----:B------:R-:W-:Y:S01]  /*59c0*/  BSSY.RECONVERGENT B6, `(.L_x_99) ;  /* 0x0000031000067945 */ /* 0x000fe20003800200 */
[----:B------:R-:W-:Y:S01]  /*59d0*/  R2UR UR41, R20 ;  /* 0x00000000142972ca */ /* 0x000fe200000e0000 */
[----:B------:R-:W-:Y:S01]  /*59e0*/  @!P1 IMAD.HI.U32 R0, R31, R12, RZ ;  /* 0x0000000c1f009227 */ /* 0x000fe200078e00ff */
[----:B------:R-:W-:Y:S02]  /*59f0*/  @!P1 SHF.R.U32.HI R2, RZ, R14, R3 ;  /* 0x0000000eff029219 */ /* 0x000fe40000011603 */
[----:B------:R-:W-:Y:S01]  /*5a00*/  @!P1 ISETP.NE.AND P2, PT, R9, 0x1, PT ;  /* 0x000000010900980c */ /* 0x000fe20003f45270 */
[----:B------:R-:W-:Y:S01]  /*5a10*/  VIADD R75, R75, 0x1 ;  /* 0x000000014b4b7836 */ /* 0x000fe20000000000 */
[----:B------:R-:W-:Y:S02]  /*5a20*/  @!P1 SEL R2, R29, R2, !P0 ;  /* 0x000000021d029207 */ /* 0x000fe40004000000 */
[----:B------:R-:W-:Y:S02]  /*5a30*/  @!P1 SHF.R.U32.HI R0, RZ, R13, R0 ;  /* 0x0000000dff009219 */ /* 0x000fe40000011600 */
[----:B------:R-:W-:Y:S01]  /*5a40*/  LOP3.LUT P0, RZ, R66, 0x1b0, RZ, 0xc0, !PT ;  /* 0x000001b042ff7812 */ /* 0x000fe2000780c0ff */
[----:B------:R-:W-:Y:S01]  /*5a50*/  USHF.L.U32 UR42, UR42, 0x6, URZ ;  /* 0x000000062a2a7899 */ /* 0x000fe200080006ff */
[----:B------:R-:W-:Y:S01]  /*5a60*/  @!P1 SEL R3, R31, R0, !P2 ;  /* 0x000000001f039207 */ /* 0x000fe20005000000 */
[----:B------:R-:W-:Y:S01]  /*5a70*/  USHF.L.U32 UR41, UR41, 0x7, URZ ;  /* 0x0000000729297899 */ /* 0x000fe200080006ff */
[----:B------:R-:W-:Y:S03]  /*5a80*/  @P4 SHF.R.U32.HI R67, RZ, 0x10, R17 ;  /* 0x00000010ff434819 */ /* 0x000fe60000011611 */
[----:B------:R-:W-:Y:S02]  /*5a90*/  @!P1 IMAD.IADD R0, R2, 0x1, -R3 ;  /* 0x0000000102009824 */ /* 0x000fe400078e0a03 */
[----:B------:R-:W-:Y:S02]  /*5aa0*/  @!P1 IMAD.IADD R2, R3, 0x1, -R2 ;  /* 0x0000000103029824 */ /* 0x000fe400078e0a02 */
[----:B------:R-:W-:Y:S02]  /*5ab0*/  @!P1 IMAD R31, R0, R9, R31 ;  /* 0x00000009001f9224 */ /* 0x000fe400078e021f */
[----:B------:R-:W-:Y:S01]  /*5ac0*/  @!P1 IMAD R29, R2, R10, R29 ;  /* 0x0000000a021d9224 */ /* 0x000fe200078e021d */
[----:B------:R-:W-:Y:S06]  /*5ad0*/  @!P0 BRA `(.L_x_100) ;  /* 0x00000000007c8947 */ /* 0x000fec0003800000 */
[----:B------:R-:W1:Y:S01]  /*5ae0*/  LDCU.64 UR8, c[0x4][0x80] ;  /* 0x01001000ff0877ac */ /* 0x000e620008000a00 */
[----:B------:R-:W-:Y:S01]  /*5af0*/  MOV R2, 0x0 ;  /* 0x0000000000027802 */ /* 0x000fe20000000f00 */
[----:B------:R-:W-:Y:S02]  /*5b00*/  HFMA2 R12, -RZ, RZ, 0, 5.9604644775390625e-08 ;  /* 0x00000001ff0c7431 */ /* 0x000fe400000001ff */
[----:B------:R-:W-:Y:S01]  /*5b10*/  IMAD.MOV.U32 R8, RZ, RZ, 0x70 ;  /* 0x00000070ff087424 */ /* 0x000fe200078e00ff */
[----:B------:R2:W3:Y:S01]  /*5b20*/  LDC.64 R14, c[0x4][R2] ;  /* 0x01000000020e7b82 */ /* 0x0004e20000000a00 */
[----:B------:R-:W4:Y:S01]  /*5b30*/  LDCU.64 UR6, c[0x4][0x88] ;  /* 0x01001100ff0677ac */ /* 0x000f220008000a00 */
[----:B------:R-:W-:Y:S01]  /*5b40*/  IMAD.MOV.U32 R13, RZ, RZ, RZ ;  /* 0x000000ffff0d7224 */ /* 0x000fe200078e00ff */
[----:B------:R-:W2:Y:S01]  /*5b50*/  LDCU.64 UR4, c[0x4][0x8] ;  /* 0x01000100ff0477ac */ /* 0x000ea20008000a00 */
[----:B-1----:R-:W-:Y:S01]  /*5b60*/  MOV R5, UR9 ;  /* 0x0000000900057c02 */ /* 0x002fe20008000f00 */
[----:B------:R-:W-:Y:S01]  /*5b70*/  IMAD.U32 R4, RZ, RZ, UR8 ;  /* 0x00000008ff047e24 */ /* 0x000fe2000f8e00ff */
[----:B----4-:R-:W-:Y:S01]  /*5b80*/  MOV R7, UR7 ;  /* 0x0000000700077c02 */ /* 0x010fe20008000f00 */
[----:B------:R-:W-:Y:S01]  /*5b90*/  IMAD.U32 R6, RZ, RZ, UR6 ;  /* 0x00000006ff067e24 */ /* 0x000fe2000f8e00ff */
[----:B--2---:R-:W-:Y:S01]  /*5ba0*/  MOV R11, UR5 ;  /* 0x00000005000b7c02 */ /* 0x004fe20008000f00 */
[----:B------:R-:W-:Y:S02]  /*5bb0*/  IMAD.U32 R10, RZ, RZ, UR4 ;  /* 0x00000004ff0a7e24 */ /* 0x000fe4000f8e00ff */
[----:B------:R-:W-:Y:S07]  /*5bc0*/  LEPC R20, `(.L_x_101) ;  /* 0x000000001014794e */ /* 0x000fee0000000000 */
[----:B---3-5:R-:W-:Y:S05]  /*5bd0*/  CALL.ABS.NOINC R14 ;  /* 0x000000000e007343 */ /* 0x028fea0003c00000 */
.L_x_101:
[----:B------:R-:W1:Y:S01]  /*5be0*/  LDCU.64 UR8, c[0x4][0x80] ;  /* 0x01001000ff0877ac */ /* 0x000e620008000a00 */
[----:B------:R-:W2:Y:S01]  /*5bf0*/  LDC.64 R2, c[0x4][R2] ;  /* 0x0100000002027b82 */ /* 0x000ea20000000a00 */
[----:B------:R-:W-:Y:S02]  /*5c00*/  HFMA2 R12, -RZ, RZ, 0, 5.9604644775390625e-08 ;  /* 0x00000001ff0c7431 */ /* 0x000fe400000001ff */
[----:B------:R-:W-:Y:S02]  /*5c10*/  IMAD.MOV.U32 R8, RZ, RZ, 0x70 ;  /* 0x00000070ff087424 */ /* 0x000fe400078e00ff */
[----:B------:R-:W-:Y:S01]  /*5c20*/  IMAD.MOV.U32 R13, RZ, RZ, RZ ;  /* 0x000000ffff0d7224 */ /* 0x000fe200078e00ff */
[----:B------:R-:W3:Y:S01]  /*5c30*/  LDCU.64 UR6, c[0x4][0x88] ;  /* 0x01001100ff0677ac */ /* 0x000ee20008000a00 */
[----:B------:R-:W4:Y:S01]  /*5c40*/  LDCU.64 UR4, c[0x4][0x8] ;  /* 0x01000100ff0477ac */ /* 0x000f220008000a00 */
[----:B-1----:R-:W-:Y:S02]  /*5c50*/  MOV R4, UR8 ;  /* 0x0000000800047c02 */ /* 0x002fe40008000f00 */
[----:B------:R-:W-:Y:S02]  /*5c60*/  MOV R5, UR9 ;  /* 0x0000000900057c02 */ /* 0x000fe40008000f00 */
[----:B---3--:R-:W-:Y:S01]  /*5c70*/  MOV R7, UR7 ;  /* 0x0000000700077c02 */ /* 0x008fe20008000f00 */
[----:B------:R-:W-:Y:S01]  /*5c80*/  IMAD.U32 R6, RZ, RZ, UR6 ;  /* 0x00000006ff067e24 */ /* 0x000fe2000f8e00ff */
[----:B----4-:R-:W-:Y:S01]  /*5c90*/  MOV R11, UR5 ;  /* 0x00000005000b7c02 */ /* 0x010fe20008000f00 */
[----:B------:R-:W-:Y:S02]  /*5ca0*/  IMAD.U32 R10, RZ, RZ, UR4 ;  /* 0x00000004ff0a7e24 */ /* 0x000fe4000f8e00ff */
[----:B------:R-:W-:Y:S07]  /*5cb0*/  LEPC R20, `(.L_x_100) ;  /* 0x000000001014794e */ /* 0x000fee0000000000 */
[----:B--2---:R-:W-:Y:S05]  /*5cc0*/  CALL.ABS.NOINC R2 ;  /* 0x0000000002007343 */ /* 0x004fea0003c00000 */
.L_x_100:
[----:B------:R-:W-:Y:S05]  /*5cd0*/  BSYNC.RECONVERGENT B6 ;  /* 0x0000000000067941 */ /* 0x000fea0003800200 */
.L_x_99:
[----:B------:R-:W-:Y:S01]  /*5ce0*/  ISETP.NE.U32.AND P4, PT, R54, RZ, PT ;  /* 0x000000ff3600720c */ /* 0x000fe20003f85070 */
[----:B------:R-:W-:Y:S01]  /*5cf0*/  UISETP.NE.AND UP2, UPT, UR50, URZ, UPT ;  /* 0x000000ff3200728c */ /* 0x000fe2000bf45270 */
[----:B------:R-:W-:Y:S01]  /*5d00*/  ISETP.NE.U32.AND P2, PT, RZ, UR38, PT ;  /* 0x00000026ff007c0c */ /* 0x000fe2000bf45070 */
[----:B------:R-:W-:Y:S01]  /*5d10*/  UISETP.NE.U32.AND UP1, UPT, UR44, URZ, UPT ;  /* 0x000000ff2c00728c */ /* 0x000fe2000bf25070 */
[----:B------:R-:W-:Y:S01]  /*5d20*/  ISETP.NE.AND.EX P4, PT, R55, RZ, PT, P4 ;  /* 0x000000ff3700720c */ /* 0x000fe20003f85340 */
[----:B------:R-:W-:Y:S01]  /*5d30*/  UPLOP3.LUT UP0, UPT, UPT, UPT, UPT, 0x40, 0x4 ;  /* 0x000000000004789c */ /* 0x000fe20003f0e870 */
[----:B------:R-:W-:Y:S01]  /*5d40*/  ISETP.NE.AND.EX P2, PT, RZ, UR39, PT, P2 ;  /* 0x00000027ff007c0c */ /* 0x000fe2000bf45320 */
[----:B------:R-:W-:Y:S01]  /*5d50*/  UISETP.NE.AND.EX UP1, UPT, UR45, URZ, UPT, UP1 ;  /* 0x000000ff2d00728c */ /* 0x000fe2000bf25310 */
[----:B------:R-:W-:Y:S04]  /*5d60*/  PLOP3.LUT P1, PT, PT, PT, UP2, 0x80, 0x8 ;  /* 0x000000000008781c */ /* 0x000fe80003f2f028 */
[----:B------:R-:W-:Y:S06]  /*5d70*/  @UP2 UPLOP3.LUT UP0, UPT, UPT, UPT, UP1, 0x80, 0x8 ;  /* 0x000000000008289c */ /* 0x000fec0003f0f010 */
[----:B------:R-:W-:Y:S01]  /*5d80*/  PLOP3.LUT P0, PT, PT, PT, UP0, 0x80, 0x8 ;  /* 0x000000000008781c */ /* 0x000fe20003f0f008 */
[----:B------:R-:W-:Y:S01]  /*5d90*/  @!UPT UIADD3 URZ, UPT, UPT, URZ, URZ, URZ ;  /* 0x000000fffffff290 */ /* 0x000fe2000fffe0ff */
[----:B------:R-:W-:Y:S11]  /*5da0*/  BRA.U !UP1, `(.L_x_102) ;  /* 0x0000000109387547 */ /* 0x000ff6000b800000 */
[----:B------:R-:W-:Y:S01]  /*5db0*/  UISETP.NE.U32.AND UP0, UPT, UR38, URZ, UPT ;  /* 0x000000ff2600728c */ /* 0x000fe2000bf05070 */
[----:B------:R-:W-:Y:S02]  /*5dc0*/  HFMA2 R0, -RZ, RZ, 0, 5.9604644775390625e-08 ;  /* 0x00000001ff007431 */ /* 0x000fe400000001ff */
[----:B------:R-:W-:Y:S01]  /*5dd0*/  IMAD.MOV.U32 R59, RZ, RZ, 0x1 ;  /* 0x00000001ff3b7424 */ /* 0x000fe200078e00ff */
[----:B------:R-:W-:Y:S06]  /*5de0*/  UISETP.NE.AND.EX UP0, UPT, UR39, URZ, UPT, UP0 ;  /* 0x000000ff2700728c */ /* 0x000fec000bf05300 */
[----:B------:R-:W-:Y:S05]  /*5df0*/  PLOP3.LUT P3, PT, PT, PT, UP0, 0x80, 0x8 ;  /* 0x000000000008781c */ /* 0x000fea0003f6f008 */
[----:B------:R-:W1:Y:S01]  /*5e00*/  @UP0 LDCU.64 UR6, c[0x0][0x888] ;  /* 0x00011100ff0607ac */ /* 0x000e620008000a00 */
[----:B------:R-:W-:Y:S07]  /*5e10*/  @UP0 UIMAD UR4, UR36, UR44, URZ ;  /* 0x0000002c240402a4 */ /* 0x000fee000f8e02ff */
[----:B------:R-:W-:Y:S01]  /*5e20*/  @!P3 PRMT R59, R0, 0x7610, R59 ;  /* 0x00007610003bb816 */ /* 0x000fe2000000003b */
[----:B-1----:R-:W-:Y:S03]  /*5e30*/  @UP0 UIMAD.WIDE UR6, UR4, 0x4, UR6 ;  /* 0x00000004040608a5 */ /* 0x002fe6000f8e0206 */
[----:B------:R-:W1:Y:S03]  /*5e40*/  @!UP0 LDCU UR4, c[0x0][0x880] ;  /* 0x00011000ff0487ac */ /* 0x000e660008000800 */
[----:B------:R-:W-:Y:S01]  /*5e50*/  IMAD.U32 R2, RZ, RZ, UR6 ;  /* 0x00000006ff027e24 */ /* 0x000fe2000f8e00ff */
[----:B------:R-:W-:Y:S05]  /*5e60*/  MOV R3, UR7 ;  /* 0x0000000700037c02 */ /* 0x000fea0008000f00 */
[----:B-----5:R2:W5:Y:S02]  /*5e70*/  @P3 LDG.E R35, desc[UR46][R2.64] ;  /* 0x0000002e02233981 */ /* 0x020564000c1e1900 */
[----:B-12---:R-:W-:Y:S02]  /*5e80*/  @!P3 IMAD.U32 R35, RZ, RZ, UR4 ;  /* 0x00000004ff23be24 */ /* 0x006fe4000f8e00ff */
.L_x_102:
[----:B------:R-:W-:Y:S05]  /*5e90*/  @!P4 BRA `(.L_x_103) ;  /* 0x000000000020c947 */ /* 0x000fea0003800000 */
[----:B------:R-:W-:Y:S04]  /*5ea0*/  ISETP.NE.U32.AND P3, PT, R52, RZ, PT ;  /* 0x000000ff3400720c */ /* 0x000fe80003f65070 */
[----:B------:R-:W-:Y:S11]  /*5eb0*/  ISETP.NE.AND.EX P3, PT, R53, RZ, PT, P3 ;  /* 0x000000ff3500720c */ /* 0x000ff60003f65330 */
[----:B------:R-:W-:Y:S02]  /*5ec0*/  @!UPT UIADD3 URZ, UPT, UPT, URZ, URZ, URZ ;  /* 0x000000fffffff290 */ /* 0x000fe4000fffe0ff */
[----:B------:R-:W1:Y:S01]  /*5ed0*/  @P3 LDC.64 R2, c[0x0][0x8a8] ;  /* 0x00022a00ff023b82 */ /* 0x000e620000000a00 */
[----:B------:R-:W-:Y:S04]  /*5ee0*/  @P3 IMAD R0, R54, UR36, RZ ;  /* 0x0000002436003c24 */ /* 0x000fe8000f8e02ff */
[----:B-1----:R-:W-:Y:S05]  /*5ef0*/  @P3 IMAD.WIDE R2, R0, 0x4, R2 ;  /* 0x0000000400023825 */ /* 0x002fea00078e0202 */
[----:B-----5:R1:W5:Y:S02]  /*5f00*/  @P3 LDG.E R33, desc[UR46][R2.64] ;  /* 0x0000002e02213981 */ /* 0x020364000c1e1900 */
[----:B-1----:R-:W2:Y:S02]  /*5f10*/  @!P3 LDC R33, c[0x0][0x8a0] ;  /* 0x00022800ff21bb82 */ /* 0x002ea40000000800 */
.L_x_103:
[----:B-----5:R-:W-:Y:S01]  /*5f20*/  FSETP.NEU.AND P3, PT, R35, RZ, PT ;  /* 0x000000ff2300720b */ /* 0x020fe20003f6d000 */
[----:B------:R-:W-:Y:S01]  /*5f30*/  IMAD.SHL.U32 R80, R64, 0x2, RZ ;  /* 0x0000000240507824 */ /* 0x000fe200078e00ff */
[----:B------:R-:W-:Y:S01]  /*5f40*/  SEL R7, RZ, 0xffffffff, P2 ;  /* 0xffffffffff077807 */ /* 0x000fe20001000000 */
[----:B------:R-:W-:Y:S01]  /*5f50*/  BSSY B1, `(.L_x_104) ;  /* 0x0000036000017945 */ /* 0x000fe20003800000 */
[----:B------:R-:W-:Y:S01]  /*5f60*/  @P1 LOP3.LUT P2, RZ, R59, 0xff, RZ, 0xc0, !PT ;  /* 0x000000ff3bff1812 */ /* 0x000fe2000784c0ff */
[----:B------:R-:W-:Y:S01]  /*5f70*/  VIADD R78, R80, UR48 ;  /* 0x00000030504e7c36 */ /* 0x000fe20008000000 */
[----:B------:R-:W-:Y:S01]  /*5f80*/  @P1 SEL R2, RZ, 0xffffffff, P3 ;  /* 0xffffffffff021807 */ /* 0x000fe20001800000 */
[----:B------:R-:W-:Y:S01]  /*5f90*/  IMAD.MOV.U32 R81, RZ, RZ, 0x1 ;  /* 0x00000001ff517424 */ /* 0x000fe200078e00ff */
[----:B------:R-:W-:Y:S01]  /*5fa0*/  LOP3.LUT R70, R70, 0x1, RZ, 0x3c, !PT ;  /* 0x0000000146467812 */ /* 0x000fe200078e3cff */
[----:B------:R-:W-:Y:S01]  /*5fb0*/  IMAD.MOV.U32 R39, RZ, RZ, RZ ;  /* 0x000000ffff277224 */ /* 0x000fe200078e00ff */
[----:B------:R-:W-:Y:S02]  /*5fc0*/  @P0 SEL R2, R7, R2, !P2 ;  /* 0x0000000207020207 */ /* 0x000fe40005000000 */
[----:B------:R-:W-:Y:S02]  /*5fd0*/  CS2R R50, SRZ ;  /* 0x0000000000327805 */ /* 0x000fe4000001ff00 */
[----:B------:R-:W-:Y:S02]  /*5fe0*/  LEA R79, R30, UR48, 0x3 ;  /* 0x000000301e4f7c11 */ /* 0x000fe4000f8e18ff */
[----:B------:R-:W-:Y:S02]  /*5ff0*/  CS2R R48, SRZ ;  /* 0x0000000000307805 */ /* 0x000fe4000001ff00 */
[----:B------:R-:W-:Y:S02]  /*6000*/  @P1 LOP3.LUT R2, R2, 0x1, RZ, 0xc0, !PT ;  /* 0x0000000102021812 */ /* 0x000fe400078ec0ff */
[----:B------:R-:W-:Y:S02]  /*6010*/  CS2R R42, SRZ ;  /* 0x00000000002a7805 */ /* 0x000fe4000001ff00 */
[----:B------:R-:W-:Y:S02]  /*6020*/  SHF.L.U32 R0, R69, 0x1f, RZ ;  /* 0x0000001f45007819 */ /* 0x000fe400000006ff */
[----:B------:R-:W-:Y:S02]  /*6030*/  CS2R R40, SRZ ;  /* 0x0000000000287805 */ /* 0x000fe4000001ff00 */
[----:B------:R-:W-:Y:S01]  /*6040*/  ISETP.NE.U32.OR P5, PT, R2, 0x1, !P1 ;  /* 0x000000010200780c */ /* 0x000fe20004fa5470 */
[----:B------:R-:W-:Y:S01]  /*6050*/  IMAD.IADD R77, R71, 0x1, R78 ;  /* 0x00000001474d7824 */ /* 0x000fe200078e024e */
[----:B------:R-:W-:Y:S02]  /*6060*/  PLOP3.LUT P2, PT, PT, PT, UP1, 0x80, 0x8 ;  /* 0x000000000008781c */ /* 0x000fe40003f4f018 */
[----:B------:R-:W-:Y:S02]  /*6070*/  LEA.HI R5, R30, R30, RZ, 0x1 ;  /* 0x0000001e1e057211 */ /* 0x000fe400078f08ff */
[----:B------:R-:W-:Y:S02]  /*6080*/  LOP3.LUT P4, R74, R59, 0xff, RZ, 0xc0, !PT ;  /* 0x000000ff3b4a7812 */ /* 0x000fe4000788c0ff */
[----:B------:R-:W-:Y:S01]  /*6090*/  SEL R2, RZ, 0xffffffff, P3 ;  /* 0xffffffffff027807 */ /* 0x000fe20001800000 */
[C---:B------:R-:W-:Y:S01]  /*60a0*/  IMAD.SHL.U32 R3, R5.reuse, 0x40, RZ ;  /* 0x0000004005037824 */ /* 0x040fe200078e00ff */
[----:B------:R-:W-:Y:S02]  /*60b0*/  LOP3.LUT R5, R5, 0xffe, RZ, 0xc0, !PT ;  /* 0x00000ffe05057812 */ /* 0x000fe400078ec0ff */
[----:B------:R-:W-:Y:S02]  /*60c0*/  P2R R76, PR, RZ, 0x20 ;  /* 0x00000020ff4c7803 */ /* 0x000fe40000000000 */
[----:B------:R-:W-:Y:S01]  /*60d0*/  @P5 SHF.L.U32 R4, R70, 0x1f, RZ ;  /* 0x0000001f46045819 */ /* 0x000fe200000006ff */
[----:B------:R-:W-:Y:S01]  /*60e0*/  IMAD.IADD R34, R30, 0x1, -R5 ;  /* 0x000000011e227824 */ /* 0x000fe200078e0a05 */
[----:B------:R-:W-:Y:S02]  /*60f0*/  @P2 SEL R2, R7, R2, !P4 ;  /* 0x0000000207022207 */ /* 0x000fe40006000000 */
[----:B------:R-:W1:Y:S01]  /*6100*/  @P5 SYNCS.PHASECHK.TRANS64.TRYWAIT P1, [UR48+0x110], R4 ;  /* 0x00011004ff0055a7 */ /* 0x000e620008021130 */
[----:B------:R-:W-:Y:S02]  /*6110*/  LOP3.LUT R3, R3, 0xffffff80, RZ, 0xc0, !PT ;  /* 0xffffff8003037812 */ /* 0x000fe400078ec0ff */
[----:B------:R-:W-:Y:S03]  /*6120*/  LOP3.LUT R2, R2, 0x1, RZ, 0xc0, !PT ;  /* 0x0000000102027812 */ /* 0x000fe600078ec0ff */
[----:B------:R-:W-:Y:S01]  /*6130*/  IMAD.IADD R3, R32, 0x1, R3 ;  /* 0x0000000120037824 */ /* 0x000fe200078e0203 */
[----:B------:R-:W-:Y:S03]  /*6140*/  ISETP.NE.U32.AND P2, PT, R2, 0x1, PT ;  /* 0x000000010200780c */ /* 0x000fe60003f45070 */
[----:B------:R-:W-:Y:S01]  /*6150*/  IMAD R34, R34, 0x100000, R3 ;  /* 0x0010000022227824 */ /* 0x000fe200078e0203 */
[----:B------:R-:W-:Y:S01]  /*6160*/  P2R R82, PR, RZ, 0x4 ;  /* 0x00000004ff527803 */ /* 0x000fe20000000000 */
[----:B------:R3:W4:Y:S01]  /*6170*/  SYNCS.PHASECHK.TRANS64.TRYWAIT P0, [R79+URZ+0x180], R0 ;  /* 0x000180004f0075a7 */ /* 0x00072200080011ff */
[----:B-1----:R-:W-:Y:S01]  /*6180*/  @P5 SEL R81, RZ, 0x1, !P1 ;  /* 0x00000001ff515807 */ /* 0x002fe20004800000 */
[----:B---3--:R-:W-:Y:S06]  /*6190*/  @!P5 BRA `(.L_x_105) ;  /* 0x000000000044d947 */ /* 0x008fec0003800000 */
[----:B------:R-:W-:Y:S01]  /*61a0*/  IMAD.MOV.U32 R50, RZ, RZ, RZ ;  /* 0x000000ffff327224 */ /* 0x000fe200078e00ff */
[----:B------:R-:W-:Y:S01]  /*61b0*/  ISETP.NE.AND P1, PT, R81, RZ, PT ;  /* 0x000000ff5100720c */ /* 0x000fe20003f25270 */
[----:B------:R-:W-:Y:S01]  /*61c0*/  BSSY B0, `(.L_x_106) ;  /* 0x0000008000007945 */ /* 0x000fe20003800000 */
[----:B------:R-:W-:Y:S02]  /*61d0*/  CS2R R42, SRZ ;  /* 0x00000000002a7805 */ /* 0x000fe4000001ff00 */
[----:B------:R-:W-:Y:S02]  /*61e0*/  CS2R R40, SRZ ;  /* 0x0000000000287805 */ /* 0x000fe4000001ff00 */
[----:B------:R-:W-:Y:S07]  /*61f0*/  CS2R R48, SRZ ;  /* 0x0000000000307805 */ /* 0x000fee000001ff00 */
[----:B------:R-:W-:Y:S05]  /*6200*/  @P1 BRA `(.L_x_107) ;  /* 0x00000000000c1947 */ /* 0x000fea0003800000 */
[----:B------:R-:W-:Y:S04]  /*6210*/  SHF.L.U32 R3, R70, 0x1f, RZ ;  /* 0x0000001f46037819 */ /* 0x000fe800000006ff */
[----:B------:R-:W1:Y:S02]  /*6220*/  SYNCS.PHASECHK.TRANS64.TRYWAIT P1, [UR48+0x110], R3 ;  /* 0x00011003ff0075a7 */ /* 0x000e640008021130 */
[----:B-1----:R-:W-:Y:S05]  /*6230*/  @!P1 BRA `(.L_x_108) ;  /* 0x0000003000d49947 */ /* 0x002fea0003800000 */
.L_x_107:
[----:B------:R-:W-:Y:S05]  /*6240*/  BSYNC B0 ;  /* 0x0000000000007941 */ /* 0x000fea0003800000 */
.L_x_106:
[----:B------:R-:W-:Y:S01]  /*6250*/  ISETP.NE.AND P1, PT, R82, RZ, PT ;  /* 0x000000ff5200720c */ /* 0x000fe20003f25270 */
[----:B------:R-:W-:Y:S11]  /*6260*/  HFMA2 R39, -RZ, RZ, 0, 5.9604644775390625e-08 ;  /* 0x00000001ff277431 */ /* 0x000ff600000001ff */
[----:B------:R-:W-:Y:S01]  /*6270*/  @!UPT UIADD3 URZ, UPT, UPT, URZ, URZ, URZ ;  /* 0x000000fffffff290 */ /* 0x000fe2000fffe0ff */
[----:B------:R-:W-:Y:S05]  /*6280*/  @P1 WARPSYNC.ALL ;  /* 0x0000000000001948 */ /* 0x000fea0003800000 */
[----:B------:R3:W1:Y:S04]  /*6290*/  @P1 LDSM.16.M88.4 R40, [R80+UR48+0x400] ;  /* 0x000400305028183b */ /* 0x0006680008000200 */
[----:B------:R3:W1:Y:S02]  /*62a0*/  @P1 LDSM.16.M88.4 R48, [R77+0x400] ;  /* 0x000400004d30183b */ /* 0x0006640000000200 */
.L_x_105:
[----:B------:R-:W-:Y:S05]  /*62b0*/  BSYNC B1 ;  /* 0x0000000000017941 */ /* 0x000fea0003800000 */
.L_x_104:
[----:B-1----:R-:W-:Y:S04]  /*62c0*/  SHF.R.U32.HI R2, RZ, 0x15, R34 ;  /* 0x00000015ff027819 */ /* 0x002fe80000011622 */
[----:B------:R-:W-:Y:S01]  /*62d0*/  LOP3.LUT P1, RZ, R2, 0x3, R65, 0x48, !PT ;  /* 0x0000000302ff7812 */ /* 0x000fe20007824841 */
[----:B------:R-:W-:Y:S01]  /*62e0*/  @!UPT UIADD3 URZ, UPT, UPT, URZ, URZ, URZ ;  /* 0x000000fffffff290 */ /* 0x000fe2000fffe0ff */
[----:B----4-:R-:W-:Y:S11]  /*62f0*/  @P0 BRA `(.L_x_109) ;  /* 0x0000000000080947 */ /* 0x010ff60003800000 */
[----:B------:R-:W1:Y:S02]  /*6300*/  SYNCS.PHASECHK.TRANS64.TRYWAIT P0, [R79+URZ+0x180], R0 ;  /* 0x000180004f0075a7 */ /* 0x000e6400080011ff */
[----:B-1----:R-:W-:Y:S05]  /*6310*/  @!P0 BRA `(.L_x_110) ;  /* 0x0000003000b48947 */ /* 0x002fea0003800000 */
.L_x_109:
[----:B------:R-:W-:Y:S05]  /*6320*/  @!P1 BRA `(.L_x_111) ;  /* 0x0000000000409947 */ /* 0x000fea0003800000 */
[----:B------:R-:W4:Y:S01]  /*6330*/  LDCU.64 UR8, c[0x4][0x70] ;  /* 0x01000e00ff0877ac */ /* 0x000f220008000a00 */
[----:B------:R-:W-:Y:S01]  /*6340*/  MOV R3, 0x0 ;  /* 0x0000000000037802 */ /* 0x000fe20000000f00 */
[----:B------:R-:W-:Y:S02]  /*6350*/  HFMA2 R12, -RZ, RZ, 0, 5.9604644775390625e-08 ;  /* 0x00000001ff0c7431 */ /* 0x000fe400000001ff */
[----:B------:R-:W-:Y:S02]  /*6360*/  IMAD.MOV.U32 R8, RZ, RZ, 0x192 ;  /* 0x00000192ff087424 */ /* 0x000fe400078e00ff */
[----:B------:R-:W-:Y:S01]  /*6370*/  IMAD.MOV.U32 R13, RZ, RZ, RZ ;  /* 0x000000ffff0d7224 */ /* 0x000fe200078e00ff */
[----:B------:R-:W5:Y:S01]  /*6380*/  LDCU.64 UR6, c[0x4][0x78] ;  /* 0x01000f00ff0677ac */ /* 0x000f620008000a00 */
[----:B------:R-:W1:Y:S01]  /*6390*/  LDC.64 R2, c[0x4][R3] ;  /* 0x0100000003027b82 */ /* 0x000e620000000a00 */
[----:B------:R-:W2:Y:S01]  /*63a0*/  LDCU.64 UR4, c[0x4][0x10] ;  /* 0x01000200ff0477ac */ /* 0x000ea20008000a00 */
[----:B----4-:R-:W-:Y:S01]  /*63b0*/  MOV R5, UR9 ;  /* 0x0000000900057c02 */ /* 0x010fe20008000f00 */
[----:B------:R-:W-:Y:S01]  /*63c0*/  IMAD.U32 R4, RZ, RZ, UR8 ;  /* 0x00000008ff047e24 */ /* 0x000fe2000f8e00ff */
[----:B-----5:R-:W-:Y:S01]  /*63d0*/  MOV R7, UR7 ;  /* 0x0000000700077c02 */ /* 0x020fe20008000f00 */
[----:B------:R-:W-:Y:S01]  /*63e0*/  IMAD.U32 R6, RZ, RZ, UR6 ;  /* 0x00000006ff067e24 */ /* 0x000fe2000f8e00ff */
[----:B--2---:R-:W-:Y:S01]  /*63f0*/  MOV R11, UR5 ;  /* 0x00000005000b7c02 */ /* 0x004fe20008000f00 */
[----:B------:R-:W-:Y:S02]  /*6400*/  IMAD.U32 R10, RZ, RZ, UR4 ;  /* 0x00000004ff0a7e24 */ /* 0x000fe4000f8e00ff */
[----:B------:R-:W-:Y:S07]  /*6410*/  LEPC R20, `(.L_x_111) ;  /* 0x000000001014794e */ /* 0x000fee0000000000 */
[----:B-1-3--:R-:W-:Y:S05]  /*6420*/  CALL.ABS.NOINC R2 ;  /* 0x0000000002007343 */ /* 0x00afea0003c00000 */
.L_x_111:
[----:B------:R-:W-:Y:S01]  /*6430*/  SHF.L.U32 R20, R40, 0x10, RZ ;  /* 0x0000001028147819 */ /* 0x000fe200000006ff */
[----:B------:R-:W-:Y:S05]  /*6440*/  WARPSYNC.ALL ;  /* 0x0000000000007948 */ /* 0x000fea0003800000 */
[----:B------:R-:W-:Y:S01]  /*6450*/  R2UR UR4, R34 ;  /* 0x00000000220472ca */ /* 0x000fe200000e0000 */
[----:B------:R-:W-:Y:S01]  /*6460*/  BSSY.RECONVERGENT B0, `(.L_x_112) ;  /* 0x000004e000007945 */ /* 0x000fe20003800200 */
[----:B------:R-:W-:Y:S02]  /*6470*/  LOP3.LUT R21, R40, 0xffff0000, RZ, 0xc0, !PT ;  /* 0xffff000028157812 */ /* 0x000fe400078ec0ff */
[----:B------:R-:W-:Y:S02]  /*6480*/  LOP3.LUT R36, R41, 0xffff0000, RZ, 0xc0, !PT ;  /* 0xffff000029247812 */ /* 0x000fe400078ec0ff */
[----:B------:R-:W-:Y:S02]  /*6490*/  SHF.L.U32 R37, R43, 0x10, RZ ;  /* 0x000000102b257819 */ /* 0x000fe400000006ff */
[----:B------:R-:W-:Y:S02]  /*64a0*/  LOP3.LUT R38, R51, 0xffff0000, RZ, 0xc0, !PT ;  /* 0xffff000033267812 */ /* 0x000fe400078ec0ff */
[----:B------:R-:W-:Y:S03]  /*64b0*/  ISETP.NE.AND P0, PT, R72, RZ, PT ;  /* 0x000000ff4800720c */ /* 0x000fe60003f05270 */
[----:B------:R-:W1:Y:S02]  /*64c0*/  LDTM.16dp256bit.x4 R4, tmem[UR4] ;  /* 0x00000004000479ee */ /* 0x000e640008120000 */
[C---:B-12---:R-:W-:Y:S01]  /*64d0*/  FMUL R0, R33.reuse, R4 ;  /* 0x0000000421007220 */ /* 0x046fe20000400000 */
[C---:B------:R-:W-:Y:S01]  /*64e0*/  FMUL R2, R33.reuse, R5 ;  /* 0x0000000521027220 */ /* 0x040fe20000400000 */
[C---:B------:R-:W-:Y:S01]  /*64f0*/  FMUL R3, R33.reuse, R6 ;  /* 0x0000000621037220 */ /* 0x040fe20000400000 */
[----:B------:R-:W-:Y:S01]  /*6500*/  FMUL R7, R33, R7 ;  /* 0x0000000721077220 */ /* 0x000fe20000400000 */
[----:B------:R-:W-:Y:S01]  /*6510*/  FFMA R0, R35, R20, R0 ;  /* 0x0000001423007223 */ /* 0x000fe20000000000 */
[----:B------:R-:W-:Y:S01]  /*6520*/  SHF.L.U32 R20, R41, 0x10, RZ ;  /* 0x0000001029147819 */ /* 0x000fe200000006ff */
[----:B------:R-:W-:Y:S01]  /*6530*/  FFMA R2, R35, R21, R2 ;  /* 0x0000001523027223 */ /* 0x000fe20000000002 */
[C---:B------:R-:W-:Y:S01]  /*6540*/  SHF.L.U32 R21, R42.reuse, 0x10, RZ ;  /* 0x000000102a157819 */ /* 0x040fe200000006ff */
[C---:B------:R-:W-:Y:S01]  /*6550*/  FMUL R4, R33.reuse, R8 ;  /* 0x0000000821047220 */ /* 0x040fe20000400000 */
[----:B------:R-:W-:Y:S01]  /*6560*/  FMUL R5, R33, R9 ;  /* 0x0000000921057220 */ /* 0x000fe20000400000 */
[C---:B------:R-:W-:Y:S01]  /*6570*/  FFMA R3, R35.reuse, R20, R3 ;  /* 0x0000001423037223 */ /* 0x040fe20000000003 */
[----:B------:R-:W-:Y:S01]  /*6580*/  LOP3.LUT R20, R42, 0xffff0000, RZ, 0xc0, !PT ;  /* 0xffff00002a147812 */ /* 0x000fe200078ec0ff */
[----:B------:R-:W-:Y:S01]  /*6590*/  FFMA R7, R35, R36, R7 ;  /* 0x0000002423077223 */ /* 0x000fe20000000007 */
[----:B------:R-:W-:Y:S01]  /*65a0*/  LOP3.LUT R36, R43, 0xffff0000, RZ, 0xc0, !PT ;  /* 0xffff00002b247812 */ /* 0x000fe200078ec0ff */
[C---:B------:R-:W-:Y:S01]  /*65b0*/  FMUL R6, R33.reuse, R10 ;  /* 0x0000000a21067220 */ /* 0x040fe20000400000 */
[----:B------:R-:W-:Y:S01]  /*65c0*/  F2FP.BF16.F32.PACK_AB R44, R2, R0 ;  /* 0x00000000022c723e */ /* 0x000fe200000010ff */
[----:B------:R-:W-:Y:S01]  /*65d0*/  FMUL R11, R33, R11 ;  /* 0x0000000b210b7220 */ /* 0x000fe20000400000 */
[----:B------:R-:W-:Y:S01]  /*65e0*/  F2FP.BF16.F32.PACK_AB R45, R7, R3 ;  /* 0x00000003072d723e */ /* 0x000fe200000010ff */
[----:B------:R-:W-:Y:S01]  /*65f0*/  FFMA R4, R35, R21, R4 ;  /* 0x0000001523047223 */ /* 0x000fe20000000004 */
[----:B------:R-:W-:Y:S01]  /*6600*/  SHF.L.U32 R21, R49, 0x10, RZ ;  /* 0x0000001031157819 */ /* 0x000fe200000006ff */
[C---:B------:R-:W-:Y:S01]  /*6610*/  FFMA R5, R35.reuse, R20, R5 ;  /* 0x0000001423057223 */ /* 0x040fe20000000005 */
[C---:B------:R-:W-:Y:S01]  /*6620*/  SHF.L.U32 R20, R48.reuse, 0x10, RZ ;  /* 0x0000001030147819 */ /* 0x040fe200000006ff */
[----:B------:R-:W-:Y:S01]  /*6630*/  FFMA R6, R35, R37, R6 ;  /* 0x0000002523067223 */ /* 0x000fe20000000006 */
[----:B------:R-:W-:Y:S01]  /*6640*/  SHF.L.U32 R37, R51, 0x10, RZ ;  /* 0x0000001033257819 */ /* 0x000fe200000006ff */
[----:B------:R-:W-:Y:S01]  /*6650*/  FFMA R11, R35, R36, R11 ;  /* 0x00000024230b7223 */ /* 0x000fe2000000000b */
[C---:B------:R-:W-:Y:S01]  /*6660*/  FMUL R8, R33.reuse, R12 ;  /* 0x0000000c21087220 */ /* 0x040fe20000400000 */
[----:B------:R-:W-:Y:S01]  /*6670*/  LOP3.LUT R36, R48, 0xffff0000, RZ, 0xc0, !PT ;  /* 0xffff000030247812 */ /* 0x000fe200078ec0ff */
[C---:B------:R-:W-:Y:S01]  /*6680*/  FMUL R9, R33.reuse, R13 ;  /* 0x0000000d21097220 */ /* 0x040fe20000400000 */
[----:B------:R-:W-:Y:S01]  /*6690*/  FMUL R10, R33, R14 ;  /* 0x0000000e210a7220 */ /* 0x000fe20000400000 */
[----:B------:R-:W-:Y:S01]  /*66a0*/  FFMA R8, R35, R20, R8 ;  /* 0x0000001423087223 */ /* 0x000fe20000000008 */
[----:B------:R-:W-:Y:S01]  /*66b0*/  LOP3.LUT R20, R49, 0xffff0000, RZ, 0xc0, !PT ;  /* 0xffff000031147812 */ /* 0x000fe200078ec0ff */
[C---:B------:R-:W-:Y:S01]  /*66c0*/  FFMA R9, R35.reuse, R36, R9 ;  /* 0x0000002423097223 */ /* 0x040fe20000000009 */
[----:B------:R-:W-:Y:S01]  /*66d0*/  FFMA R10, R35, R21, R10 ;  /* 0x00000015230a7223 */ /* 0x000fe2000000000a */
[C---:B------:R-:W-:Y:S01]  /*66e0*/  FMUL R15, R33.reuse, R15 ;  /* 0x0000000f210f7220 */ /* 0x040fe20000400000 */
[C---:B------:R-:W-:Y:S01]  /*66f0*/  SHF.L.U32 R21, R50.reuse, 0x10, RZ ;  /* 0x0000001032157819 */ /* 0x040fe200000006ff */
[C---:B------:R-:W-:Y:S01]  /*6700*/  FMUL R12, R33.reuse, R16 ;  /* 0x00000010210c7220 */ /* 0x040fe20000400000 */
[----:B------:R-:W-:Y:S01]  /*6710*/  LOP3.LUT R36, R50, 0xffff0000, RZ, 0xc0, !PT ;  /* 0xffff000032247812 */ /* 0x000fe200078ec0ff */
[C---:B------:R-:W-:Y:S01]  /*6720*/  FMUL R13, R33.reuse, R17 ;  /* 0x00000011210d7220 */ /* 0x040fe20000400000 */
[----:B------:R-:W-:Y:S01]  /*6730*/  FMUL R14, R33, R18 ;  /* 0x00000012210e7220 */ /* 0x000fe20000400000 */
[----:B------:R-:W-:Y:S01]  /*6740*/  FFMA R15, R35, R20, R15 ;  /* 0x00000014230f7223 */ /* 0x000fe2000000000f */
[----:B------:R-:W-:Y:S01]  /*6750*/  FMUL R19, R33, R19 ;  /* 0x0000001321137220 */ /* 0x000fe20000400000 */
[C---:B------:R-:W-:Y:S01]  /*6760*/  FFMA R12, R35.reuse, R21, R12 ;  /* 0x00000015230c7223 */ /* 0x040fe2000000000c */
[C---:B------:R-:W-:Y:S01]  /*6770*/  FFMA R13, R35.reuse, R36, R13 ;  /* 0x00000024230d7223 */ /* 0x040fe2000000000d */
[C---:B------:R-:W-:Y:S01]  /*6780*/  FFMA R14, R35.reuse, R37, R14 ;  /* 0x00000025230e7223 */ /* 0x040fe2000000000e */
[----:B------:R-:W-:Y:S01]  /*6790*/  FFMA R19, R35, R38, R19 ;  /* 0x0000002623137223 */ /* 0x000fe20000000013 */
[----:B------:R-:W-:Y:S02]  /*67a0*/  F2FP.BF16.F32.PACK_AB R46, R5, R4 ;  /* 0x00000004052e723e */ /* 0x000fe400000010ff */
[----:B------:R-:W-:Y:S02]  /*67b0*/  F2FP.BF16.F32.PACK_AB R47, R11, R6 ;  /* 0x000000060b2f723e */ /* 0x000fe400000010ff */
[----:B------:R-:W-:Y:S02]  /*67c0*/  F2FP.BF16.F32.PACK_AB R84, R9, R8 ;  /* 0x000000080954723e */ /* 0x000fe400000010ff */
[----:B------:R-:W-:Y:S01]  /*67d0*/  F2FP.BF16.F32.PACK_AB R85, R15, R10 ;  /* 0x0000000a0f55723e */ /* 0x000fe200000010ff */
[----:B------:R1:W-:Y:S01]  /*67e0*/  STSM.16.M88.4 [R78+0x400], R44 ;  /* 0x0004002c4e007844 */ /* 0x0003e20000000200 */
[----:B------:R-:W-:Y:S02]  /*67f0*/  F2FP.BF16.F32.PACK_AB R86, R13, R12 ;  /* 0x0000000c0d56723e */ /* 0x000fe400000010ff */
[----:B------:R-:W-:Y:S05]  /*6800*/  F2FP.BF16.F32.PACK_AB R87, R19, R14 ;  /* 0x0000000e1357723e */ /* 0x000fea00000010ff */
[----:B------:R1:W-:Y:S01]  /*6810*/  STSM.16.M88.4 [R77+0x400], R84 ;  /* 0x000400544d007844 */ /* 0x0003e20000000200 */
[----:B------:R-:W-:Y:S01]  /*6820*/  @!PT LDS RZ, [RZ] ;  /* 0x00000000fffff984 */ /* 0x000fe20000000800 */
[----:B------:R-:W-:Y:S01]  /*6830*/  @!PT LDS RZ, [RZ] ;  /* 0x00000000fffff984 */ /* 0x000fe20000000800 */
[----:B------:R-:W-:Y:S01]  /*6840*/  @!PT LDS RZ, [RZ] ;  /* 0x00000000fffff984 */ /* 0x000fe20000000800 */
[----:B------:R-:W-:Y:S01]  /*6850*/  @!PT LDS RZ, [RZ] ;  /* 0x00000000fffff984 */ /* 0x000fe20000000800 */
[----:B------:R2:W-:Y:S07]  /*6860*/  MEMBAR.ALL.CTA ;  /* 0x0000000000007992 */ /* 0x0005ee0000008000 */
[----:B--2---:R-:W2:Y:S02]  /*6870*/  FENCE.VIEW.ASYNC.S ;  /* 0x00000000000073c6 */ /* 0x004ea40000000000 */
[----:B--2---:R-:W-:Y:S06]  /*6880*/  BAR.SYNC.DEFER_BLOCKING 0x1, 0x80 ;  /* 0x0042000000007b1d */ /* 0x004fec0000010000 */
[----:B------:R-:W-:Y:S05]  /*6890*/  @P0 BRA `(.L_x_113) ;  /* 0x0000000000280947 */ /* 0x000fea0003800000 */
[----:B------:R-:W-:Y:S02]  /*68a0*/  UIADD3 UR4, UPT, UPT, UR48, 0x400, URZ ;  /* 0x0000040030047890 */ /* 0x000fe4000fffe0ff */
[----:B------:R-:W-:Y:S01]  /*68b0*/  UIADD3 UR6, UP0, UPT, UR52, 0x680, URZ ;  /* 0x0000068034067890 */ /* 0x000fe2000ff1e0ff */
[----:B------:R-:W-:Y:S03]  /*68c0*/  UMOV UR43, UR36 ;  /* 0x00000024002b7c82 */ /* 0x000fe60008000000 */
[----:B------:R-:W-:Y:S01]  /*68d0*/  MOV R66, UR4 ;  /* 0x0000000400427c02 */ /* 0x000fe20008000f00 */
[----:B------:R-:W-:Y:S03]  /*68e0*/  UIADD3.X UR7, UPT, UPT, URZ, UR53, URZ, UP0, !UPT ;  /* 0x00000035ff077290 */ /* 0x000fe600087fe4ff */
[----:B------:R-:W-:Y:S11]  /*68f0*/  R2UR UR40, R66 ;  /* 0x00000000422872ca */ /* 0x000ff600000e0000 */
[----:B------:R-:W-:Y:S02]  /*6900*/  @!UPT UIADD3 URZ, UPT, UPT, URZ, URZ, URZ ;  /* 0x000000fffffff290 */ /* 0x000fe4000fffe0ff */
[----:B------:R2:W-:Y:S01]  /*6910*/  UTMASTG.3D [UR40], [UR6] ;  /* 0x00000028060073b5 */ /* 0x0005e20008010000 */
[----:B------:R0:W-:Y:S01]  /*6920*/  UTMACMDFLUSH ;  /* 0x00000000000079b7 */ /* 0x0001e20000000000 */
[----:B--2---:R-:W-:Y:S04]  /*6930*/  DEPBAR.LE SB0, 0x1 ;  /* 0x000080400000791a */ /* 0x004fe80000000000 */
.L_x_113:
[----:B------:R-:W-:Y:S05]  /*6940*/  BSYNC.RECONVERGENT B0 ;  /* 0x0000000000007941 */ /* 0x000fea0003800200 */
.L_x_112:
[----:B------:R-:W-:Y:S01]  /*6950*/  BAR.SYNC.DEFER_BLOCKING 0x1, 0x80 ;  /* 0x0042000000007b1d */ /* 0x000fe20000010000 */
[----:B------:R-:W-:Y:S01]  /*6960*/  ISETP.NE.AND P1, PT, R76, RZ, PT ;  /* 0x000000ff4c00720c */ /* 0x000fe20003f25270 */
[----:B------:R-:W-:Y:S01]  /*6970*/  UISETP.NE.AND UP0, UPT, UR49, URZ, UPT ;  /* 0x000000ff3100728c */ /* 0x000fe2000bf05270 */
[----:B------:R-:W-:Y:S11]  /*6980*/  LEA R3, R39, UR48, 0x3 ;  /* 0x0000003027037c11 */ /* 0x000ff6000f8e18ff */
[----:B------:R-:W-:Y:S01]  /*6990*/  @P1 SHF.L.U32 R2, R70, 0x1f, RZ ;  /* 0x0000001f46021819 */ /* 0x000fe200000006ff */
[----:B------:R-:W-:Y:S06]  /*69a0*/  BRA.U !UP0, `(.L_x_114) ;  /* 0x0000000108247547 */ /* 0x000fec000b800000 */
[----:B------:R-:W-:Y:S01]  /*69b0*/  IMAD.U32 R5, RZ, RZ, UR51 ;  /* 0x00000033ff057e24 */ /* 0x000fe2000f8e00ff */
[----:B------:R-:W-:Y:S01]  /*69c0*/  MOV R0, UR37 ;  /* 0x0000002500007c02 */ /* 0x000fe20008000f00 */
[----:B------:R-:W-:Y:S03]  /*69d0*/  UIADD3 UR51, UPT, UPT, UR51, 0x1, URZ ;  /* 0x0000000133337890 */ /* 0x000fe6000fffe0ff */
[----:B------:R-:W-:Y:S01]  /*69e0*/  @P1 LEA R5, R5, UR48, 0x3 ;  /* 0x0000003005051c11 */ /* 0x000fe2000f8e18ff */
[----:B------:R-:W-:Y:S04]  /*69f0*/  UISETP.NE.AND UP0, UPT, UR51, 0x4, UPT ;  /* 0x000000043300788c */ /* 0x000fe8000bf05270 */
[----:B------:R-:W-:Y:S01]  /*6a00*/  @P1 VIADD R5, R5, 0x130 ;  /* 0x0000013005051836 */ /* 0x000fe20000000000 */
[----:B------:R-:W-:Y:S04]  /*6a10*/  USEL UR51, UR51, URZ, UP0 ;  /* 0x000000ff33337287 */ /* 0x000fe80008000000 */
[----:B------:R-:W-:Y:S04]  /*6a20*/  @P1 PRMT R0, R0, 0x654, R5 ;  /* 0x0000065400001816 */ /* 0x000fe80000000005 */
[----:B------:R2:W-:Y:S04]  /*6a30*/  @P1 SYNCS.ARRIVE.TRANS64.RED.A1T0 RZ, [R0+URZ], RZ ;  /* 0x000000ff00ff19a7 */ /* 0x0005e800081004ff */
.L_x_114:
[----:B------:R-:W4:Y:S01]  /*6a40*/  @P1 SYNCS.PHASECHK.TRANS64.TRYWAIT P0, [R3+URZ+0x110], R2 ;  /* 0x00011002030015a7 */ /* 0x000f2200080011ff */
[----:B------:R-:W-:Y:S01]  /*6a50*/  BSSY B1, `(.L_x_115) ;  /* 0x0000013000017945 */ /* 0x000fe20003800000 */
[----:B----4-:R-:W-:Y:S03]  /*6a60*/  @P1 SEL R81, RZ, 0x1, !P0 ;  /* 0x00000001ff511807 */ /* 0x010fe60004000000 */
[----:B------:R-:W-:Y:S05]  /*6a70*/  @!P1 BRA `(.L_x_116) ;  /* 0x0000000000409947 */ /* 0x000fea0003800000 */
[----:B------:R-:W-:Y:S01]  /*6a80*/  ISETP.NE.AND P1, PT, R82, RZ, PT ;  /* 0x000000ff5200720c */ /* 0x000fe20003f25270 */
[----:B------:R-:W-:Y:S01]  /*6a90*/  BSSY B0, `(.L_x_117) ;  /* 0x0000009000007945 */ /* 0x000fe20003800000 */
[----:B------:R-:W-:Y:S11]  /*6aa0*/  ISETP.NE.AND P0, PT, R81, RZ, PT ;  /* 0x000000ff5100720c */ /* 0x000ff60003f05270 */
[----:B------:R-:W-:Y:S05]  /*6ab0*/  @P1 IMAD R4, R39, 0x1000, R80 ;  /* 0x0000100027041824 */ /* 0x000fea00078e0250 */
[----:B------:R-:W-:Y:S05]  /*6ac0*/  @P1 IADD3 R2, PT, PT, R4, UR48, RZ ;  /* 0x0000003004021c10 */ /* 0x000fea000fffe0ff */
[----:B------:R-:W-:Y:S01]  /*6ad0*/  @P1 IMAD.IADD R2, R71, 0x1, R2 ;  /* 0x0000000147021824 */ /* 0x000fe200078e0202 */
[----:B------:R-:W-:Y:S06]  /*6ae0*/  @P0 BRA `(.L_x_118) ;  /* 0x00000000000c0947 */ /* 0x000fec0003800000 */
[----:B--2---:R-:W-:Y:S04]  /*6af0*/  SHF.L.U32 R0, R70, 0x1f, RZ ;  /* 0x0000001f46007819 */ /* 0x004fe800000006ff */
[----:B------:R-:W2:Y:S02]  /*6b00*/  SYNCS.PHASECHK.TRANS64.TRYWAIT P0, [R3+URZ+0x110], R0 ;  /* 0x00011000030075a7 */ /* 0x000ea400080011ff */
[----:B--2---:R-:W-:Y:S05]  /*6b10*/  @!P0 BRA `(.L_x_119) ;  /* 0x0000002800c88947 */ /* 0x004fea0003800000 */
.L_x_118:
[----:B------:R-:W-:Y:S05]  /*6b20*/  BSYNC B0 ;  /* 0x0000000000007941 */ /* 0x000fea0003800000 */
.L_x_117:
[----:B------:R-:W-:Y:S02]  /*6b30*/  ISETP.NE.AND P0, PT, R82, RZ, PT ;  /* 0x000000ff5200720c */ /* 0x000fe40003f05270 */
[----:B------:R-:W-:Y:S11]  /*6b40*/  IADD3 R39, PT, PT, R39, 0x1, RZ ;  /* 0x0000000127277810 */ /* 0x000ff60007ffe0ff */
[----:B------:R-:W-:Y:S05]  /*6b50*/  @P0 WARPSYNC.ALL ;  /* 0x0000000000000948 */ /* 0x000fea0003800000 */
[----:B------:R4:W1:Y:S04]  /*6b60*/  @P0 LDSM.16.M88.4 R40, [R4+UR48+0x400] ;  /* 0x000400300428083b */ /* 0x0008680008000200 */
[----:B------:R4:W1:Y:S02]  /*6b70*/  @P0 LDSM.16.M88.4 R48, [R2+0x400] ;  /* 0x000400000230083b */ /* 0x0008640000000200 */
.L_x_116:
[----:B------:R-:W-:Y:S05]  /*6b80*/  BSYNC B1 ;  /* 0x0000000000017941 */ /* 0x000fea0003800000 */
.L_x_115:
[----:B--2---:R-:W-:Y:S05]  /*6b90*/  VIADD R0, R34, 0x20 ;  /* 0x0000002022007836 */ /* 0x004fea0000000000 */
[----:B------:R-:W-:Y:S04]  /*6ba0*/  SHF.R.U32.HI R0, RZ, 0x15, R0 ;  /* 0x00000015ff007819 */ /* 0x000fe80000011600 */
[----:B------:R-:W-:Y:S11]  /*6bb0*/  LOP3.LUT P0, RZ, R0, 0x3, R65, 0x48, !PT ;  /* 0x0000000300ff7812 */ /* 0x000ff60007804841 */
[----:B------:R-:W-:Y:S02]  /*6bc0*/  @!UPT UIADD3 URZ, UPT, UPT, URZ, URZ, URZ ;  /* 0x000000fffffff290 */ /* 0x000fe4000fffe0ff */
[----:B------:R-:W-:Y:S05]  /*6bd0*/  @!P0 BRA `(.L_x_120) ;  /* 0x0000000000408947 */ /* 0x000fea0003800000 */
[----:B------:R-:W2:Y:S01]  /*6be0*/  LDCU.64 UR8, c[0x4][0x70] ;  /* 0x01000e00ff0877ac */ /* 0x000ea20008000a00 */
[----:B------:R-:W-:Y:S01]  /*6bf0*/  MOV R3, 0x0 ;  /* 0x0000000000037802 */ /* 0x000fe20000000f00 */
[----:B------:R-:W-:Y:S02]  /*6c00*/  HFMA2 R12, -RZ, RZ, 0, 5.9604644775390625e-08 ;  /* 0x00000001ff0c7431 */ /* 0x000fe400000001ff */
[----:B------:R-:W-:Y:S02]  /*6c10*/  IMAD.MOV.U32 R8, RZ, RZ, 0x192 ;  /* 0x00000192ff087424 */ /* 0x000fe400078e00ff */
[----:B------:R-:W-:Y:S01]  /*6c20*/  IMAD.MOV.U32 R13, RZ, RZ, RZ ;  /* 0x000000ffff0d7224 */ /* 0x000fe200078e00ff */
[----:B------:R-:W5:Y:S01]  /*6c30*/  LDCU.64 UR6, c[0x4][0x78] ;  /* 0x01000f00ff0677ac */ /* 0x000f620008000a00 */
[----:B----4-:R-:W4:Y:S01]  /*6c40*/  LDC.64 R2, c[0x4][R3] ;  /* 0x0100000003027b82 */ /* 0x010f220000000a00 */
[----:B------:R-:W3:Y:S01]  /*6c50*/  LDCU.64 UR4, c[0x4][0x10] ;  /* 0x01000200ff0477ac */ /* 0x000ee20008000a00 */
[----:B--2---:R-:W-:Y:S01]  /*6c60*/  MOV R5, UR9 ;  /* 0x0000000900057c02 */ /* 0x004fe20008000f00 */
[----:B------:R-:W-:Y:S01]  /*6c70*/  IMAD.U32 R4, RZ, RZ, UR8 ;  /* 0x00000008ff047e24 */ /* 0x000fe2000f8e00ff */
[----:B-----5:R-:W-:Y:S01]  /*6c80*/  MOV R7, UR7 ;  /* 0x0000000700077c02 */ /* 0x020fe20008000f00 */
[----:B------:R-:W-:Y:S01]  /*6c90*/  IMAD.U32 R6, RZ, RZ, UR6 ;  /* 0x00000006ff067e24 */ /* 0x000fe2000f8e00ff */
[----:B---3--:R-:W-:Y:S01]  /*6ca0*/  MOV R11, UR5 ;  /* 0x00000005000b7c02 */ /* 0x008fe20008000f00 */
[----:B------:R-:W-:Y:S02]  /*6cb0*/  IMAD.U32 R10, RZ, RZ, UR4 ;  /* 0x00000004ff0a7e24 */ /* 0x000fe4000f8e00ff */
[----:B------:R-:W-:Y:S07]  /*6cc0*/  LEPC R20, `(.L_x_120) ;  /* 0x000000001014794e */ /* 0x000fee0000000000 */
[----:B-1--4-:R-:W-:Y:S05]  /*6cd0*/  CALL.ABS.NOINC R2 ;  /* 0x0000000002007343 */ /* 0x012fea0003c00000 */
.L_x_120:
[----:B-1----:R-:W-:Y:S01]  /*6ce0*/  SHF.L.U32 R20, R40, 0x10, RZ ;  /* 0x0000001028147819 */ /* 0x002fe200000006ff */
[----:B------:R-:W-:Y:S05]  /*6cf0*/  WARPSYNC.ALL ;  /* 0x0000000000007948 */ /* 0x000fea0003800000 */
[----:B------:R-:W-:Y:S01]  /*6d00*/  R2UR UR4, R34 ;  /* 0x00000000220472ca */ /* 0x000fe200000e0000 */
[----:B------:R-:W-:Y:S01]  /*6d10*/  BSSY.RECONVERGENT B0, `(.L_x_121) ;  /* 0x0000055000007945 */ /* 0x000fe20003800200 */
[----:B------:R-:W-:Y:S02]  /*6d20*/  LOP3.LUT R21, R40, 0xffff0000, RZ, 0xc0, !PT ;  /* 0xffff000028157812 */ /* 0x000fe400078ec0ff */
[----:B------:R-:W-:Y:S02]  /*6d30*/  LOP3.LUT R36, R41, 0xffff0000, RZ, 0xc0, !PT ;  /* 0xffff000029247812 */ /* 0x000fe400078ec0ff */
[----:B------:R-:W-:Y:S02]  /*6d40*/  SHF.L.U32 R37, R48, 0x10, RZ ;  /* 0x0000001030257819 */ /* 0x000fe400000006ff */
[----:B------:R-:W-:Y:S02]  /*6d50*/  ISETP.NE.AND P6, PT, R76, RZ, PT ;  /* 0x000000ff4c00720c */ /* 0x000fe40003fc5270 */
[----:B------:R-:W-:Y:S02]  /*6d60*/  ISETP.NE.AND P0, PT, R72, RZ, PT ;  /* 0x000000ff4800720c */ /* 0x000fe40003f05270 */
[----:B------:R-:W-:Y:S01]  /*6d70*/  MOV R38, UR51 ;  /* 0x0000003300267c02 */ /* 0x000fe20008000f00 */
[----:B----4-:R-:W1:Y:S01]  /*6d80*/  LDTM.16dp256bit.x4 R4, tmem[UR4+0x20] ;  /* 0x00002004000479ee */ /* 0x010e620008120000 */
[----:B------:R-:W-:Y:S07]  /*6d90*/  MOV R83, UR37 ;  /* 0x0000002500537c02 */ /* 0x000fee0008000f00 */
[----:B------:R-:W-:Y:S02]  /*6da0*/  @P6 LEA R38, R38, UR48, 0x3 ;  /* 0x0000003026266c11 */ /* 0x000fe4000f8e18ff */
[----:B------:R-:W-:Y:S02]  /*6db0*/  @P6 SHF.L.U32 R88, R70, 0x1f, RZ ;  /* 0x0000001f46586819 */ /* 0x000fe400000006ff */
[----:B------:R-:W-:Y:S04]  /*6dc0*/  @P6 IADD3 R38, PT, PT, R38, 0x130, RZ ;  /* 0x0000013026266810 */ /* 0x000fe80007ffe0ff */
[----:B------:R-:W-:Y:S02]  /*6dd0*/  @P6 PRMT R38, R83, 0x654, R38 ;  /* 0x0000065453266816 */ /* 0x000fe40000000026 */
[----:B------:R-:W-:Y:S01]  /*6de0*/  LEA R83, R39, UR48, 0x3 ;  /* 0x0000003027537c11 */ /* 0x000fe2000f8e18ff */
[C---:B-1----:R-:W-:Y:S01]  /*6df0*/  FMUL R0, R33.reuse, R4 ;  /* 0x0000000421007220 */ /* 0x042fe20000400000 */
[C---:B------:R-:W-:Y:S01]  /*6e00*/  FMUL R2, R33.reuse, R5 ;  /* 0x0000000521027220 */ /* 0x040fe20000400000 */
[C---:B------:R-:W-:Y:S01]  /*6e10*/  FMUL R3, R33.reuse, R6 ;  /* 0x0000000621037220 */ /* 0x040fe20000400000 */
[----:B------:R-:W-:Y:S01]  /*6e20*/  FMUL R7, R33, R7 ;  /* 0x0000000721077220 */ /* 0x000fe20000400000 */
[----:B------:R-:W-:Y:S01]  /*6e30*/  FFMA R0, R35, R20, R0 ;  /* 0x0000001423007223 */ /* 0x000fe20000000000 */
[----:B------:R-:W-:Y:S01]  /*6e40*/  SHF.L.U32 R20, R41, 0x10, RZ ;  /* 0x0000001029147819 */ /* 0x000fe200000006ff */
[----:B------:R-:W-:Y:S01]  /*6e50*/  FFMA R2, R35, R21, R2 ;  /* 0x0000001523027223 */ /* 0x000fe20000000002 */
[----:B------:R-:W-:Y:S01]  /*6e60*/  SHF.L.U32 R21, R43, 0x10, RZ ;  /* 0x000000102b157819 */ /* 0x000fe200000006ff */
[C---:B------:R-:W-:Y:S01]  /*6e70*/  FMUL R4, R33.reuse, R8 ;  /* 0x0000000821047220 */ /* 0x040fe20000400000 */
[----:B------:R-:W-:Y:S01]  /*6e80*/  FMUL R5, R33, R9 ;  /* 0x0000000921057220 */ /* 0x000fe20000400000 */
[C---:B------:R-:W-:Y:S01]  /*6e90*/  FFMA R3, R35.reuse, R20, R3 ;  /* 0x0000001423037223 */ /* 0x040fe20000000003 */
[----:B------:R-:W-:Y:S01]  /*6ea0*/  SHF.L.U32 R20, R42, 0x10, RZ ;  /* 0x000000102a147819 */ /* 0x000fe200000006ff */
[----:B------:R-:W-:Y:S01]  /*6eb0*/  FFMA R7, R35, R36, R7 ;  /* 0x0000002423077223 */ /* 0x000fe20000000007 */
[----:B------:R-:W-:Y:S01]  /*6ec0*/  LOP3.LUT R36, R43, 0xffff0000, RZ, 0xc0, !PT ;  /* 0xffff00002b247812 */ /* 0x000fe200078ec0ff */
[----:B------:R-:W-:Y:S01]  /*6ed0*/  FMUL R6, R33, R10 ;  /* 0x0000000a21067220 */ /* 0x000fe20000400000 */
[----:B------:R-:W-:Y:S01]  /*6ee0*/  F2FP.BF16.F32.PACK_AB R44, R2, R0 ;  /* 0x00000000022c723e */ /* 0x000fe200000010ff */
[----:B------:R-:W-:Y:S01]  /*6ef0*/  FFMA R4, R35, R20, R4 ;  /* 0x0000001423047223 */ /* 0x000fe20000000004 */
[----:B------:R-:W-:Y:S01]  /*6f00*/  LOP3.LUT R20, R42, 0xffff0000, RZ, 0xc0, !PT ;  /* 0xffff00002a147812 */ /* 0x000fe200078ec0ff */
[----:B------:R-:W-:Y:S01]  /*6f10*/  FMUL R11, R33, R11 ;  /* 0x0000000b210b7220 */ /* 0x000fe20000400000 */
[----:B------:R-:W-:Y:S01]  /*6f20*/  F2FP.BF16.F32.PACK_AB R45, R7, R3 ;  /* 0x00000003072d723e */ /* 0x000fe200000010ff */
[C---:B------:R-:W-:Y:S01]  /*6f30*/  FMUL R8, R33.reuse, R12 ;  /* 0x0000000c21087220 */ /* 0x040fe20000400000 */
[----:B------:R-:W-:Y:S01]  /*6f40*/  FMUL R9, R33, R13 ;  /* 0x0000000d21097220 */ /* 0x000fe20000400000 */
[C---:B------:R-:W-:Y:S01]  /*6f50*/  FFMA R5, R35.reuse, R20, R5 ;  /* 0x0000001423057223 */ /* 0x040fe20000000005 */
[----:B------:R-:W-:Y:S01]  /*6f60*/  LOP3.LUT R20, R48, 0xffff0000, RZ, 0xc0, !PT ;  /* 0xffff000030147812 */ /* 0x000fe200078ec0ff */
[----:B------:R-:W-:Y:S01]  /*6f70*/  FFMA R6, R35, R21, R6 ;  /* 0x0000001523067223 */ /* 0x000fe20000000006 */
[----:B------:R-:W-:Y:S01]  /*6f80*/  SHF.L.U32 R21, R49, 0x10, RZ ;  /* 0x0000001031157819 */ /* 0x000fe200000006ff */
[----:B------:R-:W-:Y:S01]  /*6f90*/  FFMA R11, R35, R36, R11 ;  /* 0x00000024230b7223 */ /* 0x000fe2000000000b */
[----:B------:R-:W-:Y:S01]  /*6fa0*/  LOP3.LUT R36, R51, 0xffff0000, RZ, 0xc0, !PT ;  /* 0xffff000033247812 */ /* 0x000fe200078ec0ff */
[C---:B------:R-:W-:Y:S01]  /*6fb0*/  FFMA R8, R35.reuse, R37, R8 ;  /* 0x0000002523087223 */ /* 0x040fe20000000008 */
[----:B------:R-:W-:Y:S01]  /*6fc0*/  FFMA R9, R35, R20, R9 ;  /* 0x0000001423097223 */ /* 0x000fe20000000009 */
[----:B------:R-:W-:Y:S01]  /*6fd0*/  FMUL R10, R33, R14 ;  /* 0x0000000e210a7220 */ /* 0x000fe20000400000 */
[----:B------:R-:W-:Y:S01]  /*6fe0*/  LOP3.LUT R20, R49, 0xffff0000, RZ, 0xc0, !PT ;  /* 0xffff000031147812 */ /* 0x000fe200078ec0ff */
[C---:B------:R-:W-:Y:S01]  /*6ff0*/  FMUL R15, R33.reuse, R15 ;  /* 0x0000000f210f7220 */ /* 0x040fe20000400000 */
[----:B------:R-:W-:Y:S01]  /*7000*/  FMUL R12, R33, R16 ;  /* 0x00000010210c7220 */ /* 0x000fe20000400000 */
[C---:B------:R-:W-:Y:S01]  /*7010*/  FFMA R10, R35.reuse, R21, R10 ;  /* 0x00000015230a7223 */ /* 0x040fe2000000000a */
[C---:B------:R-:W-:Y:S01]  /*7020*/  SHF.L.U32 R21, R50.reuse, 0x10, RZ ;  /* 0x0000001032157819 */ /* 0x040fe200000006ff */
[----:B------:R-:W-:Y:S01]  /*7030*/  FFMA R15, R35, R20, R15 ;  /* 0x00000014230f7223 */ /* 0x000fe2000000000f */
[----:B------:R-:W-:Y:S01]  /*7040*/  LOP3.LUT R20, R50, 0xffff0000, RZ, 0xc0, !PT ;  /* 0xffff000032147812 */ /* 0x000fe200078ec0ff */
[----:B------:R-:W-:Y:S01]  /*7050*/  FMUL R13, R33, R17 ;  /* 0x00000011210d7220 */ /* 0x000fe20000400000 */
[----:B------:R-:W-:Y:S01]  /*7060*/  SHF.L.U32 R37, R51, 0x10, RZ ;  /* 0x0000001033257819 */ /* 0x000fe200000006ff */
[C---:B------:R-:W-:Y:S01]  /*7070*/  FMUL R14, R33.reuse, R18 ;  /* 0x00000012210e7220 */ /* 0x040fe20000400000 */
        /* <DEDUP_REMOVED lines=21> */
[----:B------:R-:W-:Y:S02]  /*71d0*/  UIADD3 UR8, UP0, UPT, UR52, 0x680, URZ ;  /* 0x0000068034087890 */ /* 0x000fe4000ff1e0ff */
[----:B------:R-:W-:Y:S02]  /*71e0*/  UIADD3 UR5, UPT, UPT, UR41, 0x20, URZ ;  /* 0x0000002029057890 */ /* 0x000fe4000fffe0ff */
[----:B------:R-:W-:Y:S02]  /*71f0*/  UIADD3 UR4, UPT, UPT, UR48, 0x1400, URZ ;  /* 0x0000140030047890 */ /* 0x000fe4000fffe0ff */
[----:B------:R-:W-:Y:S01]  /*7200*/  UIADD3.X UR9, UPT, UPT, URZ, UR53, URZ, UP0, !UPT ;  /* 0x00000035ff097290 */ /* 0x000fe200087fe4ff */
[----:B------:R-:W-:Y:S01]  /*7210*/  UMOV UR6, UR42 ;  /* 0x0000002a00067c82 */ /* 0x000fe20008000000 */
[----:B------:R-:W-:Y:S07]  /*7220*/  UMOV UR7, UR36 ;  /* 0x0000002400077c82 */ /* 0x000fee0008000000 */
[----:B------:R2:W-:Y:S01]  /*7230*/  UTMASTG.3D [UR4], [UR8] ;  /* 0x00000004080073b5 */ /* 0x0005e20008010000 */
[----:B------:R0:W-:Y:S01]  /*7240*/  UTMACMDFLUSH ;  /* 0x00000000000079b7 */ /* 0x0001e20000000000 */
[----:B--2---:R-:W-:Y:S04]  /*7250*/  DEPBAR.LE SB0, 0x1 ;  /* 0x000080400000791a */ /* 0x004fe80000000000 */
.L_x_122:
[----:B------:R-:W-:Y:S05]  /*7260*/  BSYNC.RECONVERGENT B0 ;  /* 0x0000000000007941 */ /* 0x000fea0003800200 */
.L_x_121:
[----:B------:R-:W-:Y:S01]  /*7270*/  BAR.SYNC.DEFER_BLOCKING 0x1, 0x80 ;  /* 0x0042000000007b1d */ /* 0x000fe20000010000 */
[----:B------:R-:W-:Y:S04]  /*7280*/  UIADD3 UR40, UPT, UPT, UR51, 0x1, URZ ;  /* 0x0000000133287890 */ /* 0x000fe8000fffe0ff */
[----:B------:R-:W-:Y:S04]  /*7290*/  UISETP.NE.AND UP0, UPT, UR40, 0x4, UPT ;  /* 0x000000042800788c */ /* 0x000fe8000bf05270 */
[----:B------:R-:W-:Y:S01]  /*72a0*/  USEL UR40, UR40, URZ, UP0 ;  /* 0x000000ff28287287 */ /* 0x000fe20008000000 */
[----:B------:R2:W-:Y:S01]  /*72b0*/  @P6 SYNCS.ARRIVE.TRANS64.RED.A1T0 RZ, [R38+URZ], RZ ;  /* 0x000000ff26ff69a7 */ /* 0x0005e200081004ff */
[----:B------:R-:W-:Y:S01]  /*72c0*/  BSSY B1, `(.L_x_123) ;  /* 0x0000014000017945 */ /* 0x000fe20003800000 */
[----:B------:R-:W4:Y:S02]  /*72d0*/  @P6 SYNCS.PHASECHK.TRANS64.TRYWAIT P0, [R83+URZ+0x110], R88 ;  /* 0x00011058530065a7 */ /* 0x000f2400080011ff */
[----:B----4-:R-:W-:Y:S01]  /*72e0*/  @P6 SEL R81, RZ, 0x1, !P0 ;  /* 0x00000001ff516807 */ /* 0x010fe20004000000 */
[----:B--2---:R-:W-:Y:S06]  /*72f0*/  @!P6 BRA `(.L_x_124) ;  /* 0x000000000040e947 */ /* 0x004fec0003800000 */
[----:B------:R-:W-:Y:S01]  /*7300*/  ISETP.NE.AND P1, PT, R82, RZ, PT ;  /* 0x000000ff5200720c */ /* 0x000fe20003f25270 */
[----:B------:R-:W-:Y:S01]  /*7310*/  BSSY B0, `(.L_x_125) ;  /* 0x0000009000007945 */ /* 0x000fe20003800000 */
[----:B------:R-:W-:Y:S11]  /*7320*/  ISETP.NE.AND P0, PT, R81, RZ, PT ;  /* 0x000000ff5100720c */ /* 0x000ff60003f05270 */
[----:B------:R-:W-:Y:S05]  /*7330*/  @P1 IMAD R2, R39, 0x1000, R80 ;  /* 0x0000100027021824 */ /* 0x000fea00078e0250 */
[----:B------:R-:W-:Y:S05]  /*7340*/  @P1 IADD3 R0, PT, PT, R2, UR48, RZ ;  /* 0x0000003002001c10 */ /* 0x000fea000fffe0ff */
[----:B------:R-:W-:Y:S01]  /*7350*/  @P1 IMAD.IADD R0, R71, 0x1, R0 ;  /* 0x0000000147001824 */ /* 0x000fe200078e0200 */
[----:B------:R-:W-:Y:S06]  /*7360*/  @P0 BRA `(.L_x_126) ;  /* 0x00000000000c0947 */ /* 0x000fec0003800000 */
[----:B------:R-:W-:Y:S04]  /*7370*/  SHF.L.U32 R4, R70, 0x1f, RZ ;  /* 0x0000001f46047819 */ /* 0x000fe800000006ff */
[----:B------:R-:W2:Y:S02]  /*7380*/  SYNCS.PHASECHK.TRANS64.TRYWAIT P0, [R83+URZ+0x110], R4 ;  /* 0x00011004530075a7 */ /* 0x000ea400080011ff */
[----:B--2---:R-:W-:Y:S05]  /*7390*/  @!P0 BRA `(.L_x_127) ;  /* 0x0000002000bc8947 */ /* 0x004fea0003800000 */
.L_x_126:
[----:B------:R-:W-:Y:S05]  /*73a0*/  BSYNC B0 ;  /* 0x0000000000007941 */ /* 0x000fea0003800000 */
.L_x_125:
[----:B------:R-:W-:Y:S02]  /*73b0*/  ISETP.NE.AND P0, PT, R82, RZ, PT ;  /* 0x000000ff5200720c */ /* 0x000fe40003f05270 */
[----:B------:R-:W-:Y:S11]  /*73c0*/  IADD3 R39, PT, PT, R39, 0x1, RZ ;  /* 0x0000000127277810 */ /* 0x000ff60007ffe0ff */
[----:B------:R-:W-:Y:S05]  /*73d0*/  @P0 WARPSYNC.ALL ;  /* 0x0000000000000948 */ /* 0x000fea0003800000 */
[----:B------:R4:W1:Y:S04]  /*73e0*/  @P0 LDSM.16.M88.4 R40, [R2+UR48+0x400] ;  /* 0x000400300228083b */ /* 0x0008680008000200 */
[----:B------:R4:W1:Y:S02]  /*73f0*/  @P0 LDSM.16.M88.4 R48, [R0+0x400] ;  /* 0x000400000030083b */ /* 0x0008640000000200 */
.L_x_124:
[----:B------:R-:W-:Y:S05]  /*7400*/  BSYNC B1 ;  /* 0x0000000000017941 */ /* 0x000fea0003800000 */
.L_x_123:
[----:B----4-:R-:W-:Y:S05]  /*7410*/  VIADD R0, R34, 0x40 ;  /* 0x0000004022007836 */ /* 0x010fea0000000000 */
[----:B------:R-:W-:Y:S04]  /*7420*/  SHF.R.U32.HI R0, RZ, 0x15, R0 ;  /* 0x00000015ff007819 */ /* 0x000fe80000011600 */
[----:B------:R-:W-:Y:S11]  /*7430*/  LOP3.LUT P0, RZ, R0, 0x3, R65, 0x48, !PT ;  /* 0x0000000300ff7812 */ /* 0x000ff60007804841 */
[----:B------:R-:W-:Y:S02]  /*7440*/  @!UPT UIADD3 URZ, UPT, UPT, URZ, URZ, URZ ;  /* 0x000000fffffff290 */ /* 0x000fe4000fffe0ff */
        /* <DEDUP_REMOVED lines=8> */
[----:B------:R-:W3:Y:S01]  /*74d0*/  LDCU.64 UR4, c[0x4][0x10] ;  /* 0x01000200ff0477ac */ /* 0x000ee20008000a00 */
[----:B----4-:R-:W-:Y:S01]  /*74e0*/  MOV R5, UR9 ;  /* 0x0000000900057c02 */ /* 0x010fe20008000f00 */
[----:B--2---:R-:W-:Y:S01]  /*74f0*/  IMAD.U32 R4, RZ, RZ, UR8 ;  /* 0x00000008ff047e24 */ /* 0x004fe2000f8e00ff */
[----:B-----5:R-:W-:Y:S01]  /*7500*/  MOV R7, UR7 ;  /* 0x0000000700077c02 */ /* 0x020fe20008000f00 */
[----:B------:R-:W-:Y:S01]  /*7510*/  IMAD.U32 R6, RZ, RZ, UR6 ;  /* 0x00000006ff067e24 */ /* 0x000fe2000f8e00ff */
[----:B---3--:R-:W-:Y:S01]  /*7520*/  MOV R11, UR5 ;  /* 0x00000005000b7c02 */ /* 0x008fe20008000f00 */
[----:B------:R-:W-:Y:S02]  /*7530*/  IMAD.U32 R10, RZ, RZ, UR4 ;  /* 0x00000004ff0a7e24 */ /* 0x000fe4000f8e00ff */
[----:B------:R-:W-:Y:S07]  /*7540*/  LEPC R20, `(.L_x_128) ;  /* 0x000000001014794e */ /* 0x000fee0000000000 */
[----:B-1----:R-:W-:Y:S05]  /*7550*/  CALL.ABS.NOINC R2 ;  /* 0x0000000002007343 */ /* 0x002fea0003c00000 */
.L_x_128:
        /* <DEDUP_REMOVED lines=10> */
[----:B--2---:R-:W1:Y:S01]  /*7600*/  LDTM.16dp256bit.x4 R4, tmem[UR4+0x40] ;  /* 0x00004004000479ee */ /* 0x004e620008120000 */
[----:B------:R-:W-:Y:S02]  /*7610*/  MOV R83, UR37 ;  /* 0x0000002500537c02 */ /* 0x000fe40008000f00 */
[----:B------:R-:W-:Y:S05]  /*7620*/  LEA R88, R39, UR48, 0x3 ;  /* 0x0000003027587c11 */ /* 0x000fea000f8e18ff */
[----:B------:R-:W-:Y:S04]  /*7630*/  @P6 LEA R38, R38, UR48, 0x3 ;  /* 0x0000003026266c11 */ /* 0x000fe8000f8e18ff */
[----:B------:R-:W-:Y:S04]  /*7640*/  @P6 IADD3 R38, PT, PT, R38, 0x130, RZ ;  /* 0x0000013026266810 */ /* 0x000fe80007ffe0ff */
[----:B------:R-:W-:Y:S02]  /*7650*/  @P6 PRMT R38, R83, 0x654, R38 ;  /* 0x0000065453266816 */ /* 0x000fe40000000026 */
[----:B------:R-:W-:Y:S01]  /*7660*/  @P6 SHF.L.U32 R83, R70, 0x1f, RZ ;  /* 0x0000001f46536819 */ /* 0x000fe200000006ff */
        /* <DEDUP_REMOVED lines=71> */
.L_x_130:
[----:B------:R-:W-:Y:S05]  /*7ae0*/  BSYNC.RECONVERGENT B0 ;  /* 0x0000000000007941 */ /* 0x000fea0003800200 */
.L_x_129:
        /* <DEDUP_REMOVED lines=19> */
.L_x_134:
[----:B------:R-:W-:Y:S05]  /*7c20*/  BSYNC B0 ;  /* 0x0000000000007941 */ /* 0x000fea0003800000 */
.L_x_133:
[----:B------:R-:W-:Y:S11]  /*7c30*/  ISETP.NE.AND P0, PT, R82, RZ, PT ;  /* 0x000000ff5200720c */ /* 0x000ff60003f05270 */
[----:B------:R-:W-:Y:S02]  /*7c40*/  @!UPT UIADD3 URZ, UPT, UPT, URZ, URZ, URZ ;  /* 0x000000fffffff290 */ /* 0x000fe4000fffe0ff */
[----:B------:R-:W-:Y:S05]  /*7c50*/  @P0 WARPSYNC.ALL ;  /* 0x0000000000000948 */ /* 0x000fea0003800000 */
[----:B------:R4:W1:Y:S04]  /*7c60*/  @P0 LDSM.16.M88.4 R40, [R39+UR48+0x400] ;  /* 0x000400302728083b */ /* 0x0008680008000200 */
[----:B------:R4:W1:Y:S02]  /*7c70*/  @P0 LDSM.16.M88.4 R48, [R0+0x400] ;  /* 0x000400000030083b */ /* 0x0008640000000200 */
.L_x_132:
[----:B------:R-:W-:Y:S05]  /*7c80*/  BSYNC B1 ;  /* 0x0000000000017941 */ /* 0x000fea0003800000 */
.L_x_131:
[----:B----4-:R-:W-:Y:S05]  /*7c90*/  VIADD R0, R34, 0x60 ;  /* 0x0000006022007836 */ /* 0x010fea0000000000 */
[----:B------:R-:W-:Y:S04]  /*7ca0*/  SHF.R.U32.HI R0, RZ, 0x15, R0 ;  /* 0x00000015ff007819 */ /* 0x000fe80000011600 */
[----:B------:R-:W-:Y:S11]  /*7cb0*/  LOP3.LUT P0, RZ, R0, 0x3, R65, 0x48, !PT ;  /* 0x0000000300ff7812 */ /* 0x000ff60007804841 */
[----:B------:R-:W-:Y:S02]  /*7cc0*/  @!UPT UIADD3 URZ, UPT, UPT, URZ, URZ, URZ ;  /* 0x000000fffffff290 */ /* 0x000fe4000fffe0ff */
[----:B------:R-:W-:Y:S05]  /*7cd0*/  @!P0 BRA `(.L_x_136) ;  /* 0x0000000000408947 */ /* 0x000fea0003800000 */
[----:B------:R-:W4:Y:S01]  /*7ce0*/  LDCU.64 UR8, c[0x4][0x70] ;  /* 0x01000e00ff0877ac */ /* 0x000f220008000a00 */
[----:B--2---:R-:W-:Y:S01]  /*7cf0*/  MOV R3, 0x0 ;  /* 0x0000000000037802 */ /* 0x004fe20000000f00 */
[----:B------:R-:W-:Y:S02]  /*7d00*/  HFMA2 R12, -RZ, RZ, 0, 5.9604644775390625e-08 ;  /* 0x00000001ff0c7431 */ /* 0x000fe400000001ff */
[----:B------:R-:W-:Y:S02]  /*7d10*/  IMAD.MOV.U32 R8, RZ, RZ, 0x192 ;  /* 0x00000192ff087424 */ /* 0x000fe400078e00ff */
[----:B------:R-:W-:Y:S01]  /*7d20*/  IMAD.MOV.U32 R13, RZ, RZ, RZ ;  /* 0x000000ffff0d7224 */ /* 0x000fe200078e00ff */
[----:B------:R-:W2:Y:S01]  /*7d30*/  LDCU.64 UR6, c[0x4][0x78] ;  /* 0x01000f00ff0677ac */ /* 0x000ea20008000a00 */
[----:B------:R-:W1:Y:S01]  /*7d40*/  LDC.64 R2, c[0x4][R3] ;  /* 0x0100000003027b82 */ /* 0x000e620000000a00 */
[----:B------:R-:W5:Y:S01]  /*7d50*/  LDCU.64 UR4, c[0x4][0x10] ;  /* 0x01000200ff0477ac */ /* 0x000f620008000a00 */
[----:B----4-:R-:W-:Y:S01]  /*7d60*/  MOV R5, UR9 ;  /* 0x0000000900057c02 */ /* 0x010fe20008000f00 */
[----:B------:R-:W-:Y:S01]  /*7d70*/  IMAD.U32 R4, RZ, RZ, UR8 ;  /* 0x00000008ff047e24 */ /* 0x000fe2000f8e00ff */
[----:B--2---:R-:W-:Y:S01]  /*7d80*/  MOV R7, UR7 ;  /* 0x0000000700077c02 */ /* 0x004fe20008000f00 */
[----:B------:R-:W-:Y:S01]  /*7d90*/  IMAD.U32 R6, RZ, RZ, UR6 ;  /* 0x00000006ff067e24 */ /* 0x000fe2000f8e00ff */
[----:B-----5:R-:W-:Y:S01]  /*7da0*/  MOV R11, UR5 ;  /* 0x00000005000b7c02 */ /* 0x020fe20008000f00 */
[----:B------:R-:W-:Y:S02]  /*7db0*/  IMAD.U32 R10, RZ, RZ, UR4 ;  /* 0x00000004ff0a7e24 */ /* 0x000fe4000f8e00ff */
[----:B------:R-:W-:Y:S07]  /*7dc0*/  LEPC R20, `(.L_x_136) ;  /* 0x000000001014794e */ /* 0x000fee0000000000 */
[----:B-1-3--:R-:W-:Y:S05]  /*7dd0*/  CALL.ABS.NOINC R2 ;  /* 0x0000000002007343 */ /* 0x00afea0003c00000 */
.L_x_136:
[----:B------:R-:W-:Y:S01]  /*7de0*/  ISETP.NE.AND P0, PT, R72, RZ, PT ;  /* 0x000000ff4800720c */ /* 0x000fe20003f05270 */
[----:B------:R-:W-:Y:S05]  /*7df0*/  WARPSYNC.ALL ;  /* 0x0000000000007948 */ /* 0x000fea0003800000 */
[----:B------:R-:W-:Y:S01]  /*7e00*/  R2UR UR4, R34 ;  /* 0x00000000220472ca */ /* 0x000fe200000e0000 */
[----:B------:R-:W-:Y:S01]  /*7e10*/  BSSY.RECONVERGENT B0, `(.L_x_137) ;  /* 0x0000052000007945 */ /* 0x000fe20003800200 */
[----:B------:R-:W-:Y:S02]  /*7e20*/  R2UR UR5, R79 ;  /* 0x000000004f0572ca */ /* 0x000fe400000e0000 */
[C---:B-1----:R-:W-:Y:S02]  /*7e30*/  SHF.L.U32 R20, R40.reuse, 0x10, RZ ;  /* 0x0000001028147819 */ /* 0x042fe400000006ff */
[----:B------:R-:W-:Y:S02]  /*7e40*/  LOP3.LUT R36, R40, 0xffff0000, RZ, 0xc0, !PT ;  /* 0xffff000028247812 */ /* 0x000fe400078ec0ff */
[C---:B------:R-:W-:Y:S02]  /*7e50*/  SHF.L.U32 R21, R41.reuse, 0x10, RZ ;  /* 0x0000001029157819 */ /* 0x040fe400000006ff */
[----:B------:R-:W-:Y:S02]  /*7e60*/  LOP3.LUT R38, R41, 0xffff0000, RZ, 0xc0, !PT ;  /* 0xffff000029267812 */ /* 0x000fe400078ec0ff */
[C---:B------:R-:W-:Y:S01]  /*7e70*/  SHF.L.U32 R37, R42.reuse, 0x10, RZ ;  /* 0x000000102a257819 */ /* 0x040fe200000006ff */
[----:B------:R-:W1:Y:S01]  /*7e80*/  LDTM.16dp256bit.x4 R4, tmem[UR4+0x60] ;  /* 0x00006004000479ee */ /* 0x000e620008120000 */
[----:B------:R-:W-:Y:S01]  /*7e90*/  LOP3.LUT R40, R42, 0xffff0000, RZ, 0xc0, !PT ;  /* 0xffff00002a287812 */ /* 0x000fe200078ec0ff */
[----:B------:R-:W-:Y:S01]  /*7ea0*/  NOP ;  /* 0x0000000000007918 */ /* 0x000fe20000000000 */
[C---:B------:R-:W-:Y:S01]  /*7eb0*/  SHF.L.U32 R39, R43.reuse, 0x10, RZ ;  /* 0x000000102b277819 */ /* 0x040fe200000006ff */
[----:B------:R-:W-:Y:S01]  /*7ec0*/  UIADD3 UR5, UPT, UPT, UR5, 0x1a0, URZ ;  /* 0x000001a005057890 */ /* 0x000fe2000fffe0ff */
[----:B------:R-:W-:Y:S02]  /*7ed0*/  LOP3.LUT R41, R43, 0xffff0000, RZ, 0xc0, !PT ;  /* 0xffff00002b297812 */ /* 0x000fe400078ec0ff */
[C---:B------:R-:W-:Y:S01]  /*7ee0*/  SHF.L.U32 R42, R48.reuse, 0x10, RZ ;  /* 0x00000010302a7819 */ /* 0x040fe200000006ff */
[----:B------:R-:W-:Y:S01]  /*7ef0*/  UPRMT UR5, UR37, 0x654, UR5 ;  /* 0x0000065425057896 */ /* 0x000fe20008000005 */
[----:B------:R-:W-:Y:S02]  /*7f00*/  LOP3.LUT R43, R48, 0xffff0000, RZ, 0xc0, !PT ;  /* 0xffff0000302b7812 */ /* 0x000fe400078ec0ff */
[C---:B------:R-:W-:Y:S02]  /*7f10*/  SHF.L.U32 R44, R49.reuse, 0x10, RZ ;  /* 0x00000010312c7819 */ /* 0x040fe400000006ff */
[----:B------:R-:W-:Y:S02]  /*7f20*/  LOP3.LUT R46, R49, 0xffff0000, RZ, 0xc0, !PT ;  /* 0xffff0000312e7812 */ /* 0x000fe400078ec0ff */
[C---:B------:R-:W-:Y:S02]  /*7f30*/  SHF.L.U32 R45, R50.reuse, 0x10, RZ ;  /* 0x00000010322d7819 */ /* 0x040fe400000006ff */
[----:B-1----:R-:W-:Y:S01]  /*7f40*/  SYNCS.ARRIVE.TRANS64.RED.A1T0 RZ, [UR5], RZ ;  /* 0x000000ffffff79a7 */ /* 0x002fe20008100405 */
[----:B------:R-:W-:Y:S02]  /*7f50*/  LOP3.LUT R48, R50, 0xffff0000, RZ, 0xc0, !PT ;  /* 0xffff000032307812 */ /* 0x000fe400078ec0ff */
[C---:B------:R-:W-:Y:S02]  /*7f60*/  SHF.L.U32 R47, R51.reuse, 0x10, RZ ;  /* 0x00000010332f7819 */ /* 0x040fe400000006ff */
[----:B------:R-:W-:Y:S01]  /*7f70*/  LOP3.LUT R50, R51, 0xffff0000, RZ, 0xc0, !PT ;  /* 0xffff000033327812 */ /* 0x000fe200078ec0ff */
[C---:B------:R-:W-:Y:S01]  /*7f80*/  FMUL R4, R33.reuse, R4 ;  /* 0x0000000421047220 */ /* 0x040fe20000400000 */
[C---:B------:R-:W-:Y:S01]  /*7f90*/  FMUL R5, R33.reuse, R5 ;  /* 0x0000000521057220 */ /* 0x040fe20000400000 */
[C---:B------:R-:W-:Y:S01]  /*7fa0*/  FMUL R6, R33.reuse, R6 ;  /* 0x0000000621067220 */ /* 0x040fe20000400000 */
[----:B------:R-:W-:Y:S01]  /*7fb0*/  FMUL R7, R33, R7 ;  /* 0x0000000721077220 */ /* 0x000fe20000400000 */
[C---:B------:R-:W-:Y:S01]  /*7fc0*/  FFMA R4, R35.reuse, R20, R4 ;  /* 0x0000001423047223 */ /* 0x040fe20000000004 */
[C---:B------:R-:W-:Y:S01]  /*7fd0*/  FFMA R5, R35.reuse, R36, R5 ;  /* 0x0000002423057223 */ /* 0x040fe20000000005 */
[C---:B------:R-:W-:Y:S01]  /*7fe0*/  FFMA R6, R35.reuse, R21, R6 ;  /* 0x0000001523067223 */ /* 0x040fe20000000006 */
[----:B------:R-:W-:Y:S01]  /*7ff0*/  FFMA R7, R35, R38, R7 ;  /* 0x0000002623077223 */ /* 0x000fe20000000007 */
[C---:B------:R-:W-:Y:S01]  /*8000*/  FMUL R8, R33.reuse, R8 ;  /* 0x0000000821087220 */ /* 0x040fe20000400000 */
[----:B------:R-:W-:Y:S01]  /*8010*/  FMUL R9, R33, R9 ;  /* 0x0000000921097220 */ /* 0x000fe20000400000 */
[----:B---3--:R-:W-:Y:S01]  /*8020*/  F2FP.BF16.F32.PACK_AB R80, R5, R4 ;  /* 0x000000040550723e */ /* 0x008fe200000010ff */
[----:B------:R-:W-:Y:S01]  /*8030*/  FMUL R0, R33, R10 ;  /* 0x0000000a21007220 */ /* 0x000fe20000400000 */
[----:B------:R-:W-:Y:S01]  /*8040*/  F2FP.BF16.F32.PACK_AB R81, R7, R6 ;  /* 0x000000060751723e */ /* 0x000fe200000010ff */
[C---:B------:R-:W-:Y:S01]  /*8050*/  FFMA R8, R35.reuse, R37, R8 ;  /* 0x0000002523087223 */ /* 0x040fe20000000008 */
[----:B------:R-:W-:Y:S01]  /*8060*/  FFMA R9, R35, R40, R9 ;  /* 0x0000002823097223 */ /* 0x000fe20000000009 */
[C---:B------:R-:W-:Y:S01]  /*8070*/  FMUL R2, R33.reuse, R11 ;  /* 0x0000000b21027220 */ /* 0x040fe20000400000 */
[C---:B--2---:R-:W-:Y:S01]  /*8080*/  FMUL R3, R33.reuse, R12 ;  /* 0x0000000c21037220 */ /* 0x044fe20000400000 */
[----:B------:R-:W-:Y:S01]  /*8090*/  FMUL R10, R33, R13 ;  /* 0x0000000d210a7220 */ /* 0x000fe20000400000 */
[----:B------:R-:W-:Y:S01]  /*80a0*/  FFMA R0, R35, R39, R0 ;  /* 0x0000002723007223 */ /* 0x000fe20000000000 */
        /* <DEDUP_REMOVED lines=40> */
.L_x_138:
[----:B------:R-:W-:Y:S05]  /*8330*/  BSYNC.RECONVERGENT B0 ;  /* 0x0000000000007941 */ /* 0x000fea0003800200 */
.L_x_137:
[----:B------:R-:W-:Y:S01]  /*8340*/  BAR.SYNC.DEFER_BLOCKING 0x1, 0x80 ;  /* 0x0042000000007b1d */ /* 0x000fe20000010000 */
[----:B------:R-:W-:Y:S01]  /*8350*/  UISETP.NE.AND UP0, UPT, UR49, -0x4, UPT ;  /* 0xfffffffc3100788c */ /* 0x000fe2000bf05270 */
[----:B------:R-:W-:Y:S08]  /*8360*/  IADD3 R0, PT, PT, R30, 0x1, RZ ;  /* 0x000000011e007810 */ /* 0x000ff00007ffe0ff */
[----:B------:R-:W-:Y:S05]  /*8370*/  BRA.U !UP0, `(.L_x_139) ;  /* 0x0000000108287547 */ /* 0x000fea000b800000 */
[----:B------:R-:W-:Y:S01]  /*8380*/  ISETP.NE.AND P0, PT, R76, RZ, PT ;  /* 0x000000ff4c00720c */ /* 0x000fe20003f05270 */
[----:B------:R-:W-:Y:S01]  /*8390*/  IMAD.U32 R3, RZ, RZ, UR51 ;  /* 0x00000033ff037e24 */ /* 0x000fe2000f8e00ff */
[----:B------:R-:W-:Y:S01]  /*83a0*/  UIADD3 UR51, UPT, UPT, UR51, 0x1, URZ ;  /* 0x0000000133337890 */ /* 0x000fe2000fffe0ff */
[----:B------:R-:W-:Y:S03]  /*83b0*/  IMAD.U32 R2, RZ, RZ, UR37 ;  /* 0x00000025ff027e24 */ /* 0x000fe6000f8e00ff */
[----:B------:R-:W-:Y:S04]  /*83c0*/  UISETP.NE.AND UP0, UPT, UR51, 0x4, UPT ;  /* 0x000000043300788c */ /* 0x000fe8000bf05270 */
[----:B------:R-:W-:Y:S03]  /*83d0*/  USEL UR51, UR51, URZ, UP0 ;  /* 0x000000ff33337287 */ /* 0x000fe60008000000 */
[----:B------:R-:W-:Y:S05]  /*83e0*/  @P0 LEA R3, R3, UR48, 0x3 ;  /* 0x0000003003030c11 */ /* 0x000fea000f8e18ff */
[----:B------:R-:W-:Y:S05]  /*83f0*/  @P0 VIADD R3, R3, 0x130 ;  /* 0x0000013003030836 */ /* 0x000fea0000000000 */
[----:B------:R-:W-:Y:S04]  /*8400*/  @P0 PRMT R2, R2, 0x654, R3 ;  /* 0x0000065402020816 */ /* 0x000fe80000000003 */
[----:B------:R2:W-:Y:S03]  /*8410*/  @P0 SYNCS.ARRIVE.TRANS64.RED.A1T0 RZ, [R2+URZ], RZ ;  /* 0x000000ff02ff09a7 */ /* 0x0005e600081004ff */
.L_x_139:
[----:B------:R-:W-:Y:S01]  /*8420*/  ISETP.NE.AND P2, PT, R73, RZ, PT ;  /* 0x000000ff4900720c */ /* 0x000fe20003f45270 */
[----:B------:R-:W-:Y:S01]  /*8430*/  UIADD3 UR49, UPT, UPT, UR49, 0x4, URZ ;  /* 0x0000000431317890 */ /* 0x000fe2000fffe0ff */
[----:B------:R-:W-:Y:S01]  /*8440*/  ISETP.NE.AND P0, PT, R75, 0x2, PT ;  /* 0x000000024b00780c */ /* 0x000fe20003f05270 */
[----:B------:R-:W-:Y:S01]  /*8450*/  IMAD.IADD R20, R29, 0x1, R58 ;  /* 0x000000011d147824 */ /* 0x000fe200078e023a */
[----:B------:R-:W-:Y:S01]  /*8460*/  ISETP.NE.AND P1, PT, R0, 0x4, PT ;  /* 0x000000040000780c */ /* 0x000fe20003f25270 */
[----:B------:R-:W-:Y:S01]  /*8470*/  IMAD.IADD R21, R31, 0x1, R60 ;  /* 0x000000011f157824 */ /* 0x000fe200078e023c */
[----:B------:R-:W-:Y:S02]  /*8480*/  SEL R3, RZ, 0x1, P0 ;  /* 0x00000001ff037807 */ /* 0x000fe40000000000 */
[----:B--2---:R-:W-:Y:S02]  /*8490*/  SEL R2, RZ, 0x1, P1 ;  /* 0x00000001ff027807 */ /* 0x004fe40000800000 */
[----:B------:R-:W-:Y:S02]  /*84a0*/  LOP3.LUT R68, R68, R3, RZ, 0x3c, !PT ;  /* 0x0000000344447212 */ /* 0x000fe400078e3cff */
[----:B------:R-:W-:Y:S02]  /*84b0*/  LOP3.LUT R69, R69, R2, RZ, 0x3c, !PT ;  /* 0x0000000245457212 */ /* 0x000fe400078e3cff */
[----:B------:R-:W-:Y:S02]  /*84c0*/  @P2 R2UR UR36, R67 ;  /* 0x00000000432422ca */ /* 0x000fe400000e0000 */
[----:B------:R-:W-:Y:S02]  /*84d0*/  SEL R75, R75, RZ, P0 ;  /* 0x000000ff4b4b7207 */ /* 0x000fe40000000000 */
[----:B------:R-:W-:Y:S01]  /*84e0*/  SEL R30, R0, RZ, P1 ;  /* 0x000000ff001e7207 */ /* 0x000fe20000800000 */
[----:B------:R-:W-:Y:S10]  /*84f0*/  @P2 BRA `(.L_x_140) ;  /* 0xffffffd000182947 */ /* 0x000ff4000383ffff */
[----:B------:R-:W-:-:S09]  /*8500*/  UISETP.NE.AND UP0, UPT, UR50, URZ, UPT ;  /* 0x000000ff3200728c */ /* 0x000fd2000bf05270 */
[----:B------:R-:W-:Y:S05]  /*8510*/  BRA.U !UP0, `(.L_x_141) ;  /* 0x0000000108487547 */ /* 0x000fea000b800000 */
[----:B------:R-:W2:Y:S02]  /*8520*/  LDCU.64 UR4, c[0x0][0x890] ;  /* 0x00011200ff0477ac */ /* 0x000ea40008000a00 */
[----:B--2---:R-:W-:-:S04]  /*8530*/  UISETP.NE.U32.AND UP0, UPT, UR4, URZ, UPT ;  /* 0x000000ff0400728c */ /* 0x004fc8000bf05070 */
[----:B------:R-:W-:-:S09]  /*8540*/  UISETP.NE.AND.EX UP0, UPT, UR5, URZ, UPT, UP0 ;  /* 0x000000ff0500728c */ /* 0x000fd2000bf05300 */
[----:B------:R-:W-:Y:S05]  /*8550*/  BRA.U UP0, `(.L_x_142) ;  /* 0x00000001000c7547 */ /* 0x000fea000b800000 */
[----:B------:R-:W-:-:S13]  /*8560*/  FSETP.NEU.AND P0, PT, R35, RZ, PT ;  /* 0x000000ff2300720b */ /* 0x000fda0003f0d000 */
[----:B------:R-:W-:Y:S05]  /*8570*/  @!P0 EXIT ;  /* 0x000000000000894d */ /* 0x000fea0003800000 */
[----:B------:R-:W-:Y:S05]  /*8580*/  BRA `(.L_x_141) ;  /* 0x00000000002c7947 */ /* 0x000fea0003800000 */
.L_x_142:
[----:B------:R-:W-:Y:S01]  /*8590*/  ISETP.NE.AND P0, PT, R74, RZ, PT ;  /* 0x000000ff4a00720c */ /* 0x000fe20003f05270 */
[----:B------:R-:W-:-:S12]  /*85a0*/  BSSY.RECONVERGENT B0, `(.L_x_141) ;  /* 0x0000009000007945 */ /* 0x000fd80003800200 */
[----:B------:R-:W-:Y:S05]  /*85b0*/  @P0 BRA `(.L_x_143) ;  /* 0x0000000000140947 */ /* 0x000fea0003800000 */
[----:B------:R-:W2:Y:S02]  /*85c0*/  LDCU.64 UR4, c[0x0][0x888] ;  /* 0x00011100ff0477ac */ /* 0x000ea40008000a00 */
[----:B--2---:R-:W-:-:S04]  /*85d0*/  ISETP.NE.U32.AND P0, PT, RZ, UR4, PT ;  /* 0x00000004ff007c0c */ /* 0x004fc8000bf05070 */
[----:B------:R-:W-:-:S13]  /*85e0*/  ISETP.NE.AND.EX P0, PT, RZ, UR5, PT, P0 ;  /* 0x00000005ff007c0c */ /* 0x000fda000bf05300 */
[----:B------:R-:W-:Y:S05]  /*85f0*/  @!P0 EXIT ;  /* 0x000000000000894d */ /* 0x000fea0003800000 */
[----:B------:R-:W-:Y:S05]  /*8600*/  BRA `(.L_x_144) ;  /* 0x0000000000087947 */ /* 0x000fea0003800000 */
.L_x_143:
[----:B------:R-:W-:-:S13]  /*8610*/  FSETP.NEU.AND P0, PT, R35, RZ, PT ;  /* 0x000000ff2300720b */ /* 0x000fda0003f0d000 */
[----:B------:R-:W-:Y:S05]  /*8620*/  @!P0 EXIT ;  /* 0x000000000000894d */ /* 0x000fea0003800000 */
.L_x_144:
[----:B------:R-:W-:Y:S05]  /*8630*/  BSYNC.RECONVERGENT B0 ;  /* 0x0000000000007941 */ /* 0x000fea0003800200 */
.L_x_141:
[----:B------:R-:W-:Y:S01]  /*8640*/  ULEA UR4, UR51, UR48, 0x3 ;  /* 0x0000003033047291 */ /* 0x000fe2000f8e18ff */
[----:B------:R-:W-:-:S04]  /*8650*/  DEPBAR.LE SB0, 0x0 ;  /* 0x000080000000791a */ /* 0x000fc80000000000 */
[----:B------:R-:W-:-:S04]  /*8660*/  UIADD3 UR4, UPT, UPT, UR4, 0x130, URZ ;  /* 0x0000013004047890 */ /* 0x000fc8000fffe0ff */
[----:B------:R-:W-:-:S09]  /*8670*/  UPRMT UR4, UR37, 0x654, UR4 ;  /* 0x0000065425047896 */ /* 0x000fd20008000004 */
[----:B------:R-:W-:Y:S01]  /*8680*/  SYNCS.ARRIVE.TRANS64.RED.A1T0 RZ, [UR4], RZ ;  /* 0x000000ffffff79a7 */ /* 0x000fe20008100404 */
[----:B------:R-:W-:Y:S05]  /*8690*/  EXIT ;  /* 0x000000000000794d */ /* 0x000fea0003800000 */
.L_x_20:
[----:B--2---:R2:W1:Y:S02]  /*86a0*/  SYNCS.PHASECHK.TRANS64.TRYWAIT P0, [R3+URZ+0x1d0], R2 ;  /* 0x0001d002030075a7 */ /* 0x00446400080011ff */
[----:B-1----:R-:W-:Y:S05]  /*86b0*/  @!P0 NANOSLEEP.SYNCS 0x989680 ;  /* 0x009896800000895d */ /* 0x002fea0003900000 */
[----:B------:R-:W1:Y:S02]  /*86c0*/  @!P0 SYNCS.PHASECHK.TRANS64 P0, [R3+URZ+0x1d0], R2 ;  /* 0x0001d002030085a7 */ /* 0x000e6400080010ff */
[----:B-1----:R-:W-:Y:S05]  /*86d0*/  @!P0 BRA `(.L_x_20) ;  /* 0xfffffffc00f08947 */ /* 0x002fea000383ffff */
[----:B------:R-:W-:Y:S05]  /*86e0*/  BRA `(.L_x_145) ;  /* 0xffffff9000347947 */ /* 0x000fea000383ffff */
.L_x_23:
[----:B-1----:R-:W-:-:S07]  /*86f0*/  MOV R2, UR33 ;  /* 0x0000002100027c02 */ /* 0x002fce0008000f00 */
.L_x_146:
[----:B-1----:R1:W2:Y:S02]  /*8700*/  SYNCS.PHASECHK.TRANS64.TRYWAIT P0, [R2+URZ+0x88], R5 ;  /* 0x00008805020075a7 */ /* 0x0022a400080011ff */
[----:B--2---:R-:W-:Y:S05]  /*8710*/  @!P0 NANOSLEEP.SYNCS 0x989680 ;  /* 0x009896800000895d */ /* 0x004fea0003900000 */
[----:B------:R-:W2:Y:S02]  /*8720*/  @!P0 SYNCS.PHASECHK.TRANS64 P0, [R2+URZ+0x88], R5 ;  /* 0x00008805020085a7 */ /* 0x000ea400080010ff */
[----:B--2---:R-:W-:Y:S05]  /*8730*/  @!P0 BRA `(.L_x_146) ;  /* 0xfffffffc00f08947 */ /* 0x004fea000383ffff */
[----:B------:R-:W-:Y:S05]  /*8740*/  BRA `(.L_x_22) ;  /* 0xffffff9000847947 */ /* 0x000fea000383ffff */
.L_x_29:
[----:B-1----:R-:W-:-:S07]  /*8750*/  MOV R2, UR17 ;  /* 0x0000001100027c02 */ /* 0x002fce0008000f00 */
.L_x_147:
[----:B-1----:R1:W2:Y:S02]  /*8760*/  SYNCS.PHASECHK.TRANS64.TRYWAIT P0, [R2+URZ+0x88], R5 ;  /* 0x00008805020075a7 */ /* 0x0022a400080011ff */
[----:B--2---:R-:W-:Y:S05]  /*8770*/  @!P0 NANOSLEEP.SYNCS 0x989680 ;  /* 0x009896800000895d */ /* 0x004fea0003900000 */
[----:B------:R-:W2:Y:S02]  /*8780*/  @!P0 SYNCS.PHASECHK.TRANS64 P0, [R2+URZ+0x88], R5 ;  /* 0x00008805020085a7 */ /* 0x000ea400080010ff */
[----:B--2---:R-:W-:Y:S05]  /*8790*/  @!P0 BRA `(.L_x_147) ;  /* 0xfffffffc00f08947 */ /* 0x004fea000383ffff */
[----:B------:R-:W-:Y:S05]  /*87a0*/  BRA `(.L_x_28) ;  /* 0xffffff94002c7947 */ /* 0x000fea000383ffff */
.L_x_33:
[----:B-1----:R1:W2:Y:S02]  /*87b0*/  SYNCS.PHASECHK.TRANS64.TRYWAIT P0, [R2+URZ+0x160], R3 ;  /* 0x00016003020075a7 */ /* 0x0022a400080011ff */
[----:B--2---:R-:W-:Y:S05]  /*87c0*/  @!P0 NANOSLEEP.SYNCS 0x989680 ;  /* 0x009896800000895d */ /* 0x004fea0003900000 */
[----:B------:R-:W2:Y:S02]  /*87d0*/  @!P0 SYNCS.PHASECHK.TRANS64 P0, [R2+URZ+0x160], R3 ;  /* 0x00016003020085a7 */ /* 0x000ea400080010ff */
[----:B--2---:R-:W-:Y:S05]  /*87e0*/  @!P0 BRA `(.L_x_33) ;  /* 0xfffffffc00f08947 */ /* 0x004fea000383ffff */
[----:B------:R-:W-:Y:S05]  /*87f0*/  BRA `(.L_x_148) ;  /* 0xffffff9400bc7947 */ /* 0x000fea000383ffff */
.L_x_37:
[----:B----4-:R-:W-:-:S07]  /*8800*/  MOV R0, UR5 ;  /* 0x0000000500007c02 */ /* 0x010fce0008000f00 */
.L_x_149:
[----:B-1----:R1:W2:Y:S02]  /*8810*/  SYNCS.PHASECHK.TRANS64.TRYWAIT P0, [R0+URZ], R3 ;  /* 0x00000003000075a7 */ /* 0x0022a400080011ff */
[----:B--2---:R-:W-:Y:S05]  /*8820*/  @!P0 NANOSLEEP.SYNCS 0x989680 ;  /* 0x009896800000895d */ /* 0x004fea0003900000 */
[----:B------:R-:W2:Y:S02]  /*8830*/  @!P0 SYNCS.PHASECHK.TRANS64 P0, [R0+URZ], R3 ;  /* 0x00000003000085a7 */ /* 0x000ea400080010ff */
[----:B--2---:R-:W-:Y:S05]  /*8840*/  @!P0 BRA `(.L_x_149) ;  /* 0xfffffffc00f08947 */ /* 0x004fea000383ffff */
[----:B------:R-:W-:Y:S05]  /*8850*/  BRA `(.L_x_150) ;  /* 0xffffff9c002c7947 */ /* 0x000fea000383ffff */
.L_x_38:
[----:B----4-:R-:W-:-:S07]  /*8860*/  MOV R0, UR5 ;  /* 0x0000000500007c02 */ /* 0x010fce0008000f00 */
.L_x_151:
[----:B-1----:R1:W2:Y:S02]  /*8870*/  SYNCS.PHASECHK.TRANS64.TRYWAIT P0, [R0+URZ], R3 ;  /* 0x00000003000075a7 */ /* 0x0022a400080011ff */
[----:B--2---:R-:W-:Y:S05]  /*8880*/  @!P0 NANOSLEEP.SYNCS 0x989680 ;  /* 0x009896800000895d */ /* 0x004fea0003900000 */
[----:B------:R-:W2:Y:S02]  /*8890*/  @!P0 SYNCS.PHASECHK.TRANS64 P0, [R0+URZ], R3 ;  /* 0x00000003000085a7 */ /* 0x000ea400080010ff */
[----:B--2---:R-:W-:Y:S05]  /*88a0*/  @!P0 BRA `(.L_x_151) ;  /* 0xfffffffc00f08947 */ /* 0x004fea000383ffff */
[----:B------:R-:W-:Y:S05]  /*88b0*/  BRA `(.L_x_152) ;  /* 0xffffff9c00387947 */ /* 0x000fea000383ffff */
.L_x_39:
[----:B----4-:R-:W-:-:S07]  /*88c0*/  MOV R0, UR5 ;  /* 0x0000000500007c02 */ /* 0x010fce0008000f00 */
.L_x_153:
[----:B-1----:R1:W2:Y:S02]  /*88d0*/  SYNCS.PHASECHK.TRANS64.TRYWAIT P0, [R0+URZ], R3 ;  /* 0x00000003000075a7 */ /* 0x0022a400080011ff */
[----:B--2---:R-:W-:Y:S05]  /*88e0*/  @!P0 NANOSLEEP.SYNCS 0x989680 ;  /* 0x009896800000895d */ /* 0x004fea0003900000 */
[----:B------:R-:W2:Y:S02]  /*88f0*/  @!P0 SYNCS.PHASECHK.TRANS64 P0, [R0+URZ], R3 ;  /* 0x00000003000085a7 */ /* 0x000ea400080010ff */
[----:B--2---:R-:W-:Y:S05]  /*8900*/  @!P0 BRA `(.L_x_153) ;  /* 0xfffffffc00f08947 */ /* 0x004fea000383ffff */
[----:B------:R-:W-:Y:S05]  /*8910*/  BRA `(.L_x_154) ;  /* 0xffffff9c00447947 */ /* 0x000fea000383ffff */
.L_x_40:
[----:B----4-:R-:W-:-:S07]  /*8920*/  MOV R0, UR5 ;  /* 0x0000000500007c02 */ /* 0x010fce0008000f00 */
.L_x_155:
[----:B-1----:R1:W2:Y:S02]  /*8930*/  SYNCS.PHASECHK.TRANS64.TRYWAIT P0, [R0+URZ], R3 ;  /* 0x00000003000075a7 */ /* 0x0022a400080011ff */
[----:B--2---:R-:W-:Y:S05]  /*8940*/  @!P0 NANOSLEEP.SYNCS 0x989680 ;  /* 0x009896800000895d */ /* 0x004fea0003900000 */
[----:B------:R-:W2:Y:S02]  /*8950*/  @!P0 SYNCS.PHASECHK.TRANS64 P0, [R0+URZ], R3 ;  /* 0x00000003000085a7 */ /* 0x000ea400080010ff */
[----:B--2---:R-:W-:Y:S05]  /*8960*/  @!P0 BRA `(.L_x_155) ;  /* 0xfffffffc00f08947 */ /* 0x004fea000383ffff */
[----:B------:R-:W-:Y:S05]  /*8970*/  BRA `(.L_x_156) ;  /* 0xffffff9c00507947 */ /* 0x000fea000383ffff */
.L_x_41:
[----:B----4-:R-:W-:-:S07]  /*8980*/  MOV R0, UR5 ;  /* 0x0000000500007c02 */ /* 0x010fce0008000f00 */
.L_x_157:
[----:B-1----:R1:W2:Y:S02]  /*8990*/  SYNCS.PHASECHK.TRANS64.TRYWAIT P0, [R0+URZ], R3 ;  /* 0x00000003000075a7 */ /* 0x0022a400080011ff */
[----:B--2---:R-:W-:Y:S05]  /*89a0*/  @!P0 NANOSLEEP.SYNCS 0x989680 ;  /* 0x009896800000895d */ /* 0x004fea0003900000 */
[----:B------:R-:W2:Y:S02]  /*89b0*/  @!P0 SYNCS.PHASECHK.TRANS64 P0, [R0+URZ], R3 ;  /* 0x00000003000085a7 */ /* 0x000ea400080010ff */
[----:B--2---:R-:W-:Y:S05]  /*89c0*/  @!P0 BRA `(.L_x_157) ;  /* 0xfffffffc00f08947 */ /* 0x004fea000383ffff */
[----:B------:R-:W-:Y:S05]  /*89d0*/  BRA `(.L_x_158) ;  /* 0xffffff9c005c7947 */ /* 0x000fea000383ffff */
.L_x_42:
[----:B----4-:R-:W-:-:S07]  /*89e0*/  MOV R0, UR5 ;  /* 0x0000000500007c02 */ /* 0x010fce0008000f00 */
.L_x_159:
[----:B-1----:R1:W2:Y:S02]  /*89f0*/  SYNCS.PHASECHK.TRANS64.TRYWAIT P0, [R0+URZ], R3 ;  /* 0x00000003000075a7 */ /* 0x0022a400080011ff */
[----:B--2---:R-:W-:Y:S05]  /*8a00*/  @!P0 NANOSLEEP.SYNCS 0x989680 ;  /* 0x009896800000895d */ /* 0x004fea0003900000 */
[----:B------:R-:W2:Y:S02]  /*8a10*/  @!P0 SYNCS.PHASECHK.TRANS64 P0, [R0+URZ], R3 ;  /* 0x00000003000085a7 */ /* 0x000ea400080010ff */
[----:B--2---:R-:W-:Y:S05]  /*8a20*/  @!P0 BRA `(.L_x_159) ;  /* 0xfffffffc00f08947 */ /* 0x004fea000383ffff */
[----:B------:R-:W-:Y:S05]  /*8a30*/  BRA `(.L_x_160) ;  /* 0xffffff9c00687947 */ /* 0x000fea000383ffff */
.L_x_43:
[----:B----4-:R-:W-:-:S07]  /*8a40*/  MOV R0, UR5 ;  /* 0x0000000500007c02 */ /* 0x010fce0008000f00 */
.L_x_161:
[----:B-1----:R1:W2:Y:S02]  /*8a50*/  SYNCS.PHASECHK.TRANS64.TRYWAIT P0, [R0+URZ], R3 ;  /* 0x00000003000075a7 */ /* 0x0022a400080011ff */
[----:B--2---:R-:W-:Y:S05]  /*8a60*/  @!P0 NANOSLEEP.SYNCS 0x989680 ;  /* 0x009896800000895d */ /* 0x004fea0003900000 */
[----:B------:R-:W2:Y:S02]  /*8a70*/  @!P0 SYNCS.PHASECHK.TRANS64 P0, [R0+URZ], R3 ;  /* 0x00000003000085a7 */ /* 0x000ea400080010ff */
[----:B--2---:R-:W-:Y:S05]  /*8a80*/  @!P0 BRA `(.L_x_161) ;  /* 0xfffffffc00f08947 */ /* 0x004fea000383ffff */
[----:B------:R-:W-:Y:S05]  /*8a90*/  BRA `(.L_x_162) ;  /* 0xffffff9c00747947 */ /* 0x000fea000383ffff */
.L_x_44:
[----:B----4-:R-:W-:-:S07]  /*8aa0*/  MOV R0, UR5 ;  /* 0x0000000500007c02 */ /* 0x010fce0008000f00 */
.L_x_163:
[----:B-1----:R1:W2:Y:S02]  /*8ab0*/  SYNCS.PHASECHK.TRANS64.TRYWAIT P0, [R0+URZ], R3 ;  /* 0x00000003000075a7 */ /* 0x0022a400080011ff */
[----:B--2---:R-:W-:Y:S05]  /*8ac0*/  @!P0 NANOSLEEP.SYNCS 0x989680 ;  /* 0x009896800000895d */ /* 0x004fea0003900000 */
[----:B------:R-:W2:Y:S02]  /*8ad0*/  @!P0 SYNCS.PHASECHK.TRANS64 P0, [R0+URZ], R3 ;  /* 0x00000003000085a7 */ /* 0x000ea400080010ff */
[----:B--2---:R-:W-:Y:S05]  /*8ae0*/  @!P0 BRA `(.L_x_163) ;  /* 0xfffffffc00f08947 */ /* 0x004fea000383ffff */
[----:B------:R-:W-:Y:S05]  /*8af0*/  BRA `(.L_x_164) ;  /* 0xffffff9c00807947 */ /* 0x000fea000383ffff */
.L_x_45:
[----:B----4-:R-:W-:-:S07]  /*8b00*/  MOV R0, UR5 ;  /* 0x0000000500007c02 */ /* 0x010fce0008000f00 */
.L_x_165:
[----:B-1----:R1:W2:Y:S02]  /*8b10*/  SYNCS.PHASECHK.TRANS64.TRYWAIT P0, [R0+URZ], R3 ;  /* 0x00000003000075a7 */ /* 0x0022a400080011ff */
[----:B--2---:R-:W-:Y:S05]  /*8b20*/  @!P0 NANOSLEEP.SYNCS 0x989680 ;  /* 0x009896800000895d */ /* 0x004fea0003900000 */
[----:B------:R-:W2:Y:S02]  /*8b30*/  @!P0 SYNCS.PHASECHK.TRANS64 P0, [R0+URZ], R3 ;  /* 0x00000003000085a7 */ /* 0x000ea400080010ff */
[----:B--2---:R-:W-:Y:S05]  /*8b40*/  @!P0 BRA `(.L_x_165) ;  /* 0xfffffffc00f08947 */ /* 0x004fea000383ffff */
[----:B------:R-:W-:Y:S05]  /*8b50*/  BRA `(.L_x_166) ;  /* 0xffffff9c008c7947 */ /* 0x000fea000383ffff */
.L_x_46:
[----:B----4-:R-:W-:-:S07]  /*8b60*/  MOV R0, UR5 ;  /* 0x0000000500007c02 */ /* 0x010fce0008000f00 */
.L_x_167:
[----:B-1----:R1:W2:Y:S02]  /*8b70*/  SYNCS.PHASECHK.TRANS64.TRYWAIT P0, [R0+URZ], R3 ;  /* 0x00000003000075a7 */ /* 0x0022a400080011ff */
[----:B--2---:R-:W-:Y:S05]  /*8b80*/  @!P0 NANOSLEEP.SYNCS 0x989680 ;  /* 0x009896800000895d */ /* 0x004fea0003900000 */
[----:B------:R-:W2:Y:S02]  /*8b90*/  @!P0 SYNCS.PHASECHK.TRANS64 P0, [R0+URZ], R3 ;  /* 0x00000003000085a7 */ /* 0x000ea400080010ff */
[----:B--2---:R-:W-:Y:S05]  /*8ba0*/  @!P0 BRA `(.L_x_167) ;  /* 0xfffffffc00f08947 */ /* 0x004fea000383ffff */
[----:B------:R-:W-:Y:S05]  /*8bb0*/  BRA `(.L_x_168) ;  /* 0xffffff9c00987947 */ /* 0x000fea000383ffff */
.L_x_47:
[----:B----4-:R-:W-:-:S07]  /*8bc0*/  MOV R0, UR5 ;  /* 0x0000000500007c02 */ /* 0x010fce0008000f00 */
.L_x_169:
[----:B-1----:R1:W2:Y:S02]  /*8bd0*/  SYNCS.PHASECHK.TRANS64.TRYWAIT P0, [R0+URZ], R3 ;  /* 0x00000003000075a7 */ /* 0x0022a400080011ff */
[----:B--2---:R-:W-:Y:S05]  /*8be0*/  @!P0 NANOSLEEP.SYNCS 0x989680 ;  /* 0x009896800000895d */ /* 0x004fea0003900000 */
[----:B------:R-:W2:Y:S02]  /*8bf0*/  @!P0 SYNCS.PHASECHK.TRANS64 P0, [R0+URZ], R3 ;  /* 0x00000003000085a7 */ /* 0x000ea400080010ff */
[----:B--2---:R-:W-:Y:S05]  /*8c00*/  @!P0 BRA `(.L_x_169) ;  /* 0xfffffffc00f08947 */ /* 0x004fea000383ffff */
[----:B------:R-:W-:Y:S05]  /*8c10*/  BRA `(.L_x_170) ;  /* 0xffffff9c00a47947 */ /* 0x000fea000383ffff */
.L_x_48:
[----:B----4-:R-:W-:-:S07]  /*8c20*/  MOV R0, UR5 ;  /* 0x0000000500007c02 */ /* 0x010fce0008000f00 */
.L_x_171:
[----:B-1----:R1:W2:Y:S02]  /*8c30*/  SYNCS.PHASECHK.TRANS64.TRYWAIT P0, [R0+URZ], R3 ;  /* 0x00000003000075a7 */ /* 0x0022a400080011ff */
[----:B--2---:R-:W-:Y:S05]  /*8c40*/  @!P0 NANOSLEEP.SYNCS 0x989680 ;  /* 0x009896800000895d */ /* 0x004fea0003900000 */
[----:B------:R-:W2:Y:S02]  /*8c50*/  @!P0 SYNCS.PHASECHK.TRANS64 P0, [R0+URZ], R3 ;  /* 0x00000003000085a7 */ /* 0x000ea400080010ff */
[----:B--2---:R-:W-:Y:S05]  /*8c60*/  @!P0 BRA `(.L_x_171) ;  /* 0xfffffffc00f08947 */ /* 0x004fea000383ffff */
[----:B------:R-:W-:Y:S05]  /*8c70*/  BRA `(.L_x_172) ;  /* 0xffffff9c00b07947 */ /* 0x000fea000383ffff */
.L_x_49:
[----:B----4-:R-:W-:-:S07]  /*8c80*/  MOV R0, UR5 ;  /* 0x0000000500007c02 */ /* 0x010fce0008000f00 */
.L_x_173:
[----:B-1----:R1:W2:Y:S02]  /*8c90*/  SYNCS.PHASECHK.TRANS64.TRYWAIT P0, [R0+URZ], R3 ;  /* 0x00000003000075a7 */ /* 0x0022a400080011ff */
[----:B--2---:R-:W-:Y:S05]  /*8ca0*/  @!P0 NANOSLEEP.SYNCS 0x989680 ;  /* 0x009896800000895d */ /* 0x004fea0003900000 */
[----:B------:R-:W2:Y:S02]  /*8cb0*/  @!P0 SYNCS.PHASECHK.TRANS64 P0, [R0+URZ], R3 ;  /* 0x00000003000085a7 */ /* 0x000ea400080010ff */
[----:B--2---:R-:W-:Y:S05]  /*8cc0*/  @!P0 BRA `(.L_x_173) ;  /* 0xfffffffc00f08947 */ /* 0x004fea000383ffff */
[----:B------:R-:W-:Y:S05]  /*8cd0*/  BRA `(.L_x_174) ;  /* 0xffffff9c00bc7947 */ /* 0x000fea000383ffff */
.L_x_50:
[----:B----4-:R-:W-:-:S07]  /*8ce0*/  MOV R0, UR5 ;  /* 0x0000000500007c02 */ /* 0x010fce0008000f00 */
.L_x_175:
[----:B-1----:R1:W2:Y:S02]  /*8cf0*/  SYNCS.PHASECHK.TRANS64.TRYWAIT P0, [R0+URZ], R3 ;  /* 0x00000003000075a7 */ /* 0x0022a400080011ff */
[----:B--2---:R-:W-:Y:S05]  /*8d00*/  @!P0 NANOSLEEP.SYNCS 0x989680 ;  /* 0x009896800000895d */ /* 0x004fea0003900000 */
[----:B------:R-:W2:Y:S02]  /*8d10*/  @!P0 SYNCS.PHASECHK.TRANS64 P0, [R0+URZ], R3 ;  /* 0x00000003000085a7 */ /* 0x000ea400080010ff */
[----:B--2---:R-:W-:Y:S05]  /*8d20*/  @!P0 BRA `(.L_x_175) ;  /* 0xfffffffc00f08947 */ /* 0x004fea000383ffff */
[----:B------:R-:W-:Y:S05]  /*8d30*/  BRA `(.L_x_176) ;  /* 0xffffff9c00c87947 */ /* 0x000fea000383ffff */
.L_x_51:
[----:B----4-:R-:W-:-:S07]  /*8d40*/  MOV R0, UR5 ;  /* 0x0000000500007c02 */ /* 0x010fce0008000f00 */
.L_x_177:
[----:B-1----:R1:W2:Y:S02]  /*8d50*/  SYNCS.PHASECHK.TRANS64.TRYWAIT P0, [R0+URZ], R3 ;  /* 0x00000003000075a7 */ /* 0x0022a400080011ff */
[----:B--2---:R-:W-:Y:S05]  /*8d60*/  @!P0 NANOSLEEP.SYNCS 0x989680 ;  /* 0x009896800000895d */ /* 0x004fea0003900000 */
[----:B------:R-:W2:Y:S02]  /*8d70*/  @!P0 SYNCS.PHASECHK.TRANS64 P0, [R0+URZ], R3 ;  /* 0x00000003000085a7 */ /* 0x000ea400080010ff */
[----:B--2---:R-:W-:Y:S05]  /*8d80*/  @!P0 BRA `(.L_x_177) ;  /* 0xfffffffc00f08947 */ /* 0x004fea000383ffff */
[----:B------:R-:W-:Y:S05]  /*8d90*/  BRA `(.L_x_178) ;  /* 0xffffff9c00d47947 */ /* 0x000fea000383ffff */
.L_x_52:
[----:B----4-:R-:W-:-:S07]  /*8da0*/  MOV R0, UR5 ;  /* 0x0000000500007c02 */ /* 0x010fce0008000f00 */
.L_x_179:
[----:B-1----:R1:W2:Y:S02]  /*8db0*/  SYNCS.PHASECHK.TRANS64.TRYWAIT P0, [R0+URZ], R3 ;  /* 0x00000003000075a7 */ /* 0x0022a400080011ff */
[----:B--2---:R-:W-:Y:S05]  /*8dc0*/  @!P0 NANOSLEEP.SYNCS 0x989680 ;  /* 0x009896800000895d */ /* 0x004fea0003900000 */
[----:B------:R-:W2:Y:S02]  /*8dd0*/  @!P0 SYNCS.PHASECHK.TRANS64 P0, [R0+URZ], R3 ;  /* 0x00000003000085a7 */ /* 0x000ea400080010ff */
[----:B--2---:R-:W-:Y:S05]  /*8de0*/  @!P0 BRA `(.L_x_179) ;  /* 0xfffffffc00f08947 */ /* 0x004fea000383ffff */
[----:B------:R-:W-:Y:S05]  /*8df0*/  BRA `(.L_x_180) ;  /* 0xffffff9c00e07947 */ /* 0x000fea000383ffff */
.L_x_55:
[----:B-1----:R1:W2:Y:S02]  /*8e00*/  SYNCS.PHASECHK.TRANS64.TRYWAIT P0, [R0+URZ+0x1c0], R5 ;  /* 0x0001c005000075a7 */ /* 0x0022a400080011ff */
[----:B--2---:R-:W-:Y:S05]  /*8e10*/  @!P0 NANOSLEEP.SYNCS 0x989680 ;  /* 0x009896800000895d */ /* 0x004fea0003900000 */
[----:B------:R-:W2:Y:S02]  /*8e20*/  @!P0 SYNCS.PHASECHK.TRANS64 P0, [R0+URZ+0x1c0], R5 ;  /* 0x0001c005000085a7 */ /* 0x000ea400080010ff */
[----:B--2---:R-:W-:Y:S05]  /*8e30*/  @!P0 BRA `(.L_x_55) ;  /* 0xfffffffc00f08947 */ /* 0x004fea000383ffff */
[----:B------:R-:W-:Y:S05]  /*8e40*/  BRA `(.L_x_181) ;  /* 0xffffffa0003c7947 */ /* 0x000fea000383ffff */
.L_x_56:
[----:B------:R-:W-:-:S07]  /*8e50*/  MOV R0, UR5 ;  /* 0x0000000500007c02 */ /* 0x000fce0008000f00 */
.L_x_182:
[----:B-1----:R1:W2:Y:S02]  /*8e60*/  SYNCS.PHASECHK.TRANS64.TRYWAIT P0, [R0+URZ+0x170], R5 ;  /* 0x00017005000075a7 */ /* 0x0022a400080011ff */
[----:B--2---:R-:W-:Y:S05]  /*8e70*/  @!P0 NANOSLEEP.SYNCS 0x989680 ;  /* 0x009896800000895d */ /* 0x004fea0003900000 */
[----:B------:R-:W2:Y:S02]  /*8e80*/  @!P0 SYNCS.PHASECHK.TRANS64 P0, [R0+URZ+0x170], R5 ;  /* 0x00017005000085a7 */ /* 0x000ea400080010ff */
[----:B--2---:R-:W-:Y:S05]  /*8e90*/  @!P0 BRA `(.L_x_182) ;  /* 0xfffffffc00f08947 */ /* 0x004fea000383ffff */
[----:B------:R-:W-:Y:S05]  /*8ea0*/  BRA `(.L_x_183) ;  /* 0xffffffa0004c7947 */ /* 0x000fea000383ffff */
.L_x_57:
[----:B-1----:R1:W2:Y:S02]  /*8eb0*/  SYNCS.PHASECHK.TRANS64.TRYWAIT P1, [R0+URZ+0x160], R5 ;  /* 0x00016005000075a7 */ /* 0x0022a400080211ff */
[----:B--2---:R-:W-:Y:S05]  /*8ec0*/  @!P1 NANOSLEEP.SYNCS 0x989680 ;  /* 0x009896800000995d */ /* 0x004fea0003900000 */
[----:B------:R-:W2:Y:S02]  /*8ed0*/  @!P1 SYNCS.PHASECHK.TRANS64 P1, [R0+URZ+0x160], R5 ;  /* 0x00016005000095a7 */ /* 0x000ea400080210ff */
[----:B--2---:R-:W-:Y:S05]  /*8ee0*/  @!P1 BRA `(.L_x_57) ;  /* 0xfffffffc00f09947 */ /* 0x004fea000383ffff */
[----:B------:R-:W-:Y:S05]  /*8ef0*/  BRA `(.L_x_184) ;  /* 0xffffffa0007c7947 */ /* 0x000fea000383ffff */
.L_x_60:
[----:B------:R-:W-:-:S07]  /*8f00*/  MOV R0, UR5 ;  /* 0x0000000500007c02 */ /* 0x000fce0008000f00 */
.L_x_185:
[----:B-1----:R1:W2:Y:S02]  /*8f10*/  SYNCS.PHASECHK.TRANS64.TRYWAIT P0, [R0+URZ+0x170], R3 ;  /* 0x00017003000075a7 */ /* 0x0022a400080011ff */
[----:B--2---:R-:W-:Y:S05]  /*8f20*/  @!P0 NANOSLEEP.SYNCS 0x989680 ;  /* 0x009896800000895d */ /* 0x004fea0003900000 */
[----:B------:R-:W2:Y:S02]  /*8f30*/  @!P0 SYNCS.PHASECHK.TRANS64 P0, [R0+URZ+0x170], R3 ;  /* 0x00017003000085a7 */ /* 0x000ea400080010ff */
[----:B--2---:R-:W-:Y:S05]  /*8f40*/  @!P0 BRA `(.L_x_185) ;  /* 0xfffffffc00f08947 */ /* 0x004fea000383ffff */
[----:B------:R-:W-:Y:S05]  /*8f50*/  BRA `(.L_x_59) ;  /* 0xffffffa000d07947 */ /* 0x000fea000383ffff */
.L_x_67:
[----:B-1----:R1:W2:Y:S02]  /*8f60*/  SYNCS.PHASECHK.TRANS64.TRYWAIT P1, [R0+URZ+0x160], R5 ;  /* 0x00016005000075a7 */ /* 0x0022a400080211ff */
[----:B--2---:R-:W-:Y:S05]  /*8f70*/  @!P1 NANOSLEEP.SYNCS 0x989680 ;  /* 0x009896800000995d */ /* 0x004fea0003900000 */
[----:B------:R-:W2:Y:S02]  /*8f80*/  @!P1 SYNCS.PHASECHK.TRANS64 P1, [R0+URZ+0x160], R5 ;  /* 0x00016005000095a7 */ /* 0x000ea400080210ff */
[----:B--2---:R-:W-:Y:S05]  /*8f90*/  @!P1 BRA `(.L_x_67) ;  /* 0xfffffffc00f09947 */ /* 0x004fea000383ffff */
[----:B------:R-:W-:Y:S05]  /*8fa0*/  BRA `(.L_x_186) ;  /* 0xffffffa800307947 */ /* 0x000fea000383ffff */
.L_x_68:
[----:B------:R-:W-:-:S07]  /*8fb0*/  MOV R3, UR8 ;  /* 0x0000000800037c02 */ /* 0x000fce0008000f00 */
.L_x_187:
[----:B-1----:R1:W2:Y:S02]  /*8fc0*/  SYNCS.PHASECHK.TRANS64.TRYWAIT P0, [R3+URZ+0x1a0], R0 ;  /* 0x0001a000030075a7 */ /* 0x0022a400080011ff */
[----:B--2---:R-:W-:Y:S05]  /*8fd0*/  @!P0 NANOSLEEP.SYNCS 0x989680 ;  /* 0x009896800000895d */ /* 0x004fea0003900000 */
[----:B------:R-:W2:Y:S02]  /*8fe0*/  @!P0 SYNCS.PHASECHK.TRANS64 P0, [R3+URZ+0x1a0], R0 ;  /* 0x0001a000030085a7 */ /* 0x000ea400080010ff */
[----:B--2---:R-:W-:Y:S05]  /*8ff0*/  @!P0 BRA `(.L_x_187) ;  /* 0xfffffffc00f08947 */ /* 0x004fea000383ffff */
[----:B------:R-:W-:Y:S05]  /*9000*/  BRA `(.L_x_188) ;  /* 0xffffffa800807947 */ /* 0x000fea000383ffff */
.L_x_71:
[----:B------:R-:W-:Y:S07]  /*9010*/  MOV R0, UR7 ;  /* 0x0000000700007c02 */ /* 0x000fee0008000f00 */
.L_x_189:
[----:B-1----:R1:W2:Y:S02]  /*9020*/  SYNCS.PHASECHK.TRANS64.TRYWAIT P0, [R0+URZ], R3 ;  /* 0x00000003000075a7 */ /* 0x0022a400080011ff */
[----:B--2---:R-:W-:Y:S05]  /*9030*/  @!P0 NANOSLEEP.SYNCS 0x989680 ;  /* 0x009896800000895d */ /* 0x004fea0003900000 */
[----:B------:R-:W2:Y:S02]  /*9040*/  @!P0 SYNCS.PHASECHK.TRANS64 P0, [R0+URZ], R3 ;  /* 0x00000003000085a7 */ /* 0x000ea400080010ff */
[----:B--2---:R-:W-:Y:S05]  /*9050*/  @!P0 BRA `(.L_x_189) ;  /* 0xfffffffc00f08947 */ /* 0x004fea000383ffff */
[----:B------:R-:W-:Y:S05]  /*9060*/  BRA `(.L_x_70) ;  /* 0xffffffa8009c7947 */ /* 0x000fea000383ffff */
.L_x_74:
[----:B------:R-:W-:-:S07]  /*9070*/  MOV R0, UR5 ;  /* 0x0000000500007c02 */ /* 0x000fce0008000f00 */
.L_x_190:
[----:B--2---:R2:W3:Y:S02]  /*9080*/  SYNCS.PHASECHK.TRANS64.TRYWAIT P0, [R0+URZ], R3 ;  /* 0x00000003000075a7 */ /* 0x0044e400080011ff */
[----:B---3--:R-:W-:Y:S05]  /*9090*/  @!P0 NANOSLEEP.SYNCS 0x989680 ;  /* 0x009896800000895d */ /* 0x008fea0003900000 */
[----:B------:R-:W3:Y:S02]  /*90a0*/  @!P0 SYNCS.PHASECHK.TRANS64 P0, [R0+URZ], R3 ;  /* 0x00000003000085a7 */ /* 0x000ee400080010ff */
[----:B---3--:R-:W-:Y:S05]  /*90b0*/  @!P0 BRA `(.L_x_190) ;  /* 0xfffffffc00f08947 */ /* 0x008fea000383ffff */
[----:B------:R-:W-:Y:S05]  /*90c0*/  BRA `(.L_x_191) ;  /* 0xffffffac00507947 */ /* 0x000fea000383ffff */
.L_x_75:
[----:B------:R-:W-:-:S07]  /*90d0*/  MOV R0, UR5 ;  /* 0x0000000500007c02 */ /* 0x000fce0008000f00 */
.L_x_192:
[----:B-1----:R1:W2:Y:S02]  /*90e0*/  SYNCS.PHASECHK.TRANS64.TRYWAIT P0, [R0+URZ], R3 ;  /* 0x00000003000075a7 */ /* 0x0022a400080011ff */
[----:B--2---:R-:W-:Y:S05]  /*90f0*/  @!P0 NANOSLEEP.SYNCS 0x989680 ;  /* 0x009896800000895d */ /* 0x004fea0003900000 */
[----:B------:R-:W2:Y:S02]  /*9100*/  @!P0 SYNCS.PHASECHK.TRANS64 P0, [R0+URZ], R3 ;  /* 0x00000003000085a7 */ /* 0x000ea400080010ff */
[----:B--2---:R-:W-:Y:S05]  /*9110*/  @!P0 BRA `(.L_x_192) ;  /* 0xfffffffc00f08947 */ /* 0x004fea000383ffff */
[----:B------:R-:W-:Y:S05]  /*9120*/  BRA `(.L_x_193) ;  /* 0xffffffac005c7947 */ /* 0x000fea000383ffff */
.L_x_76:
[----:B------:R-:W-:-:S07]  /*9130*/  MOV R0, UR5 ;  /* 0x0000000500007c02 */ /* 0x000fce0008000f00 */
.L_x_194:
[----:B-1----:R1:W2:Y:S02]  /*9140*/  SYNCS.PHASECHK.TRANS64.TRYWAIT P0, [R0+URZ], R3 ;  /* 0x00000003000075a7 */ /* 0x0022a400080011ff */
[----:B--2---:R-:W-:Y:S05]  /*9150*/  @!P0 NANOSLEEP.SYNCS 0x989680 ;  /* 0x009896800000895d */ /* 0x004fea0003900000 */
[----:B------:R-:W2:Y:S02]  /*9160*/  @!P0 SYNCS.PHASECHK.TRANS64 P0, [R0+URZ], R3 ;  /* 0x00000003000085a7 */ /* 0x000ea400080010ff */
[----:B--2---:R-:W-:Y:S05]  /*9170*/  @!P0 BRA `(.L_x_194) ;  /* 0xfffffffc00f08947 */ /* 0x004fea000383ffff */
[----:B------:R-:W-:Y:S05]  /*9180*/  BRA `(.L_x_195) ;  /* 0xffffffac00687947 */ /* 0x000fea000383ffff */
.L_x_77:
[----:B------:R-:W-:-:S07]  /*9190*/  MOV R0, UR7 ;  /* 0x0000000700007c02 */ /* 0x000fce0008000f00 */
.L_x_196:
[----:B-1----:R1:W2:Y:S02]  /*91a0*/  SYNCS.PHASECHK.TRANS64.TRYWAIT P0, [R0+URZ], R3 ;  /* 0x00000003000075a7 */ /* 0x0022a400080011ff */
[----:B--2---:R-:W-:Y:S05]  /*91b0*/  @!P0 NANOSLEEP.SYNCS 0x989680 ;  /* 0x009896800000895d */ /* 0x004fea0003900000 */
[----:B------:R-:W2:Y:S02]  /*91c0*/  @!P0 SYNCS.PHASECHK.TRANS64 P0, [R0+URZ], R3 ;  /* 0x00000003000085a7 */ /* 0x000ea400080010ff */
[----:B--2---:R-:W-:Y:S05]  /*91d0*/  @!P0 BRA `(.L_x_196) ;  /* 0xfffffffc00f08947 */ /* 0x004fea000383ffff */
[----:B------:R-:W-:Y:S05]  /*91e0*/  BRA `(.L_x_197) ;  /* 0xffffffac00747947 */ /* 0x000fea000383ffff */
.L_x_82:
[----:B--2---:R2:W3:Y:S02]  /*91f0*/  SYNCS.PHASECHK.TRANS64.TRYWAIT P0, [R0+URZ+0x160], R3 ;  /* 0x00016003000075a7 */ /* 0x0044e400080011ff */
[----:B---3--:R-:W-:Y:S05]  /*9200*/  @!P0 NANOSLEEP.SYNCS 0x989680 ;  /* 0x009896800000895d */ /* 0x008fea0003900000 */
[----:B------:R-:W3:Y:S02]  /*9210*/  @!P0 SYNCS.PHASECHK.TRANS64 P0, [R0+URZ+0x160], R3 ;  /* 0x00016003000085a7 */ /* 0x000ee400080010ff */
[----:B---3--:R-:W-:Y:S05]  /*9220*/  @!P0 BRA `(.L_x_82) ;  /* 0xfffffffc00f08947 */ /* 0x008fea000383ffff */
[----:B------:R-:W-:Y:S05]  /*9230*/  BRA `(.L_x_198) ;  /* 0xffffffb000807947 */ /* 0x000fea000383ffff */
.L_x_85:
[----:B------:R-:W-:Y:S07]  /*9240*/  MOV R0, UR7 ;  /* 0x0000000700007c02 */ /* 0x000fee0008000f00 */
.L_x_199:
[----:B--2---:R2:W3:Y:S02]  /*9250*/  SYNCS.PHASECHK.TRANS64.TRYWAIT P0, [R0+URZ+0x158], R3 ;  /* 0x00015803000075a7 */ /* 0x0044e400080011ff */
[----:B---3--:R-:W-:Y:S05]  /*9260*/  @!P0 NANOSLEEP.SYNCS 0x989680 ;  /* 0x009896800000895d */ /* 0x008fea0003900000 */
[----:B------:R-:W3:Y:S02]  /*9270*/  @!P0 SYNCS.PHASECHK.TRANS64 P0, [R0+URZ+0x158], R3 ;  /* 0x00015803000085a7 */ /* 0x000ee400080010ff */
[----:B---3--:R-:W-:Y:S05]  /*9280*/  @!P0 BRA `(.L_x_199) ;  /* 0xfffffffc00f08947 */ /* 0x008fea000383ffff */
[----:B------:R-:W-:Y:S05]  /*9290*/  BRA `(.L_x_84) ;  /* 0xffffffb400607947 */ /* 0x000fea000383ffff */
.L_x_88:
[----:B------:R-:W-:Y:S07]  /*92a0*/  MOV R3, UR7 ;  /* 0x0000000700037c02 */ /* 0x000fee0008000f00 */
.L_x_200:
[----:B-1----:R1:W2:Y:S02]  /*92b0*/  SYNCS.PHASECHK.TRANS64.TRYWAIT P0, [R3+URZ+0x130], R12 ;  /* 0x0001300c030075a7 */ /* 0x0022a400080011ff */
[----:B--2---:R-:W-:Y:S05]  /*92c0*/  @!P0 NANOSLEEP.SYNCS 0x989680 ;  /* 0x009896800000895d */ /* 0x004fea0003900000 */
[----:B------:R-:W2:Y:S02]  /*92d0*/  @!P0 SYNCS.PHASECHK.TRANS64 P0, [R3+URZ+0x130], R12 ;  /* 0x0001300c030085a7 */ /* 0x000ea400080010ff */
[----:B--2---:R-:W-:Y:S05]  /*92e0*/  @!P0 BRA `(.L_x_200) ;  /* 0xfffffffc00f08947 */ /* 0x004fea000383ffff */
[----:B------:R-:W-:Y:S05]  /*92f0*/  BRA `(.L_x_201) ;  /* 0xffffffb400d87947 */ /* 0x000fea000383ffff */
.L_x_89:
[----:B-1----:R-:W-:Y:S07]  /*9300*/  MOV R3, UR7 ;  /* 0x0000000700037c02 */ /* 0x002fee0008000f00 */
.L_x_202:
[----:B-1----:R1:W2:Y:S02]  /*9310*/  SYNCS.PHASECHK.TRANS64.TRYWAIT P0, [R3+URZ+0x138], R12 ;  /* 0x0001380c030075a7 */ /* 0x0022a400080011ff */
[----:B--2---:R-:W-:Y:S05]  /*9320*/  @!P0 NANOSLEEP.SYNCS 0x989680 ;  /* 0x009896800000895d */ /* 0x004fea0003900000 */
[----:B------:R-:W2:Y:S02]  /*9330*/  @!P0 SYNCS.PHASECHK.TRANS64 P0, [R3+URZ+0x138], R12 ;  /* 0x0001380c030085a7 */ /* 0x000ea400080010ff */
[----:B--2---:R-:W-:Y:S05]  /*9340*/  @!P0 BRA `(.L_x_202) ;  /* 0xfffffffc00f08947 */ /* 0x004fea000383ffff */
[----:B------:R-:W-:Y:S05]  /*9350*/  BRA `(.L_x_203) ;  /* 0xffffffb800147947 */ /* 0x000fea000383ffff */
.L_x_90:
[----:B-1----:R-:W-:Y:S07]  /*9360*/  MOV R3, UR7 ;  /* 0x0000000700037c02 */ /* 0x002fee0008000f00 */
.L_x_204:
[----:B-1----:R1:W2:Y:S02]  /*9370*/  SYNCS.PHASECHK.TRANS64.TRYWAIT P0, [R3+URZ+0x140], R12 ;  /* 0x0001400c030075a7 */ /* 0x0022a400080011ff */
[----:B--2---:R-:W-:Y:S05]  /*9380*/  @!P0 NANOSLEEP.SYNCS 0x989680 ;  /* 0x009896800000895d */ /* 0x004fea0003900000 */
[----:B------:R-:W2:Y:S02]  /*9390*/  @!P0 SYNCS.PHASECHK.TRANS64 P0, [R3+URZ+0x140], R12 ;  /* 0x0001400c030085a7 */ /* 0x000ea400080010ff */
[----:B--2---:R-:W-:Y:S05]  /*93a0*/  @!P0 BRA `(.L_x_204) ;  /* 0xfffffffc00f08947 */ /* 0x004fea000383ffff */
[----:B------:R-:W-:Y:S05]  /*93b0*/  BRA `(.L_x_205) ;  /* 0xffffffb8005c7947 */ /* 0x000fea000383ffff */
.L_x_91:
[----:B------:R-:W-:Y:S07]  /*93c0*/  MOV R3, UR7 ;  /* 0x0000000700037c02 */ /* 0x000fee0008000f00 */
.L_x_206:
[----:B-1----:R1:W2:Y:S02]  /*93d0*/  SYNCS.PHASECHK.TRANS64.TRYWAIT P0, [R3+URZ+0x148], R12 ;  /* 0x0001480c030075a7 */ /* 0x0022a400080011ff */
[----:B--2---:R-:W-:Y:S05]  /*93e0*/  @!P0 NANOSLEEP.SYNCS 0x989680 ;  /* 0x009896800000895d */ /* 0x004fea0003900000 */
[----:B------:R-:W2:Y:S02]  /*93f0*/  @!P0 SYNCS.PHASECHK.TRANS64 P0, [R3+URZ+0x148], R12 ;  /* 0x0001480c030085a7 */ /* 0x000ea400080010ff */
[----:B--2---:R-:W-:Y:S05]  /*9400*/  @!P0 BRA `(.L_x_206) ;  /* 0xfffffffc00f08947 */ /* 0x004fea000383ffff */
[----:B------:R-:W-:Y:S05]  /*9410*/  BRA `(.L_x_207) ;  /* 0xffffffb800e47947 */ /* 0x000fea000383ffff */
.L_x_93:
[----:B------:R-:W-:-:S07]  /*9420*/  MOV R0, UR7 ;  /* 0x0000000700007c02 */ /* 0x000fce0008000f00 */
.L_x_208:
[----:B-1----:R1:W3:Y:S02]  /*9430*/  SYNCS.PHASECHK.TRANS64.TRYWAIT P0, [R0+URZ+0x130], R3 ;  /* 0x00013003000075a7 */ /* 0x0022e400080011ff */
[----:B---3--:R-:W-:Y:S05]  /*9440*/  @!P0 NANOSLEEP.SYNCS 0x989680 ;  /* 0x009896800000895d */ /* 0x008fea0003900000 */
[----:B------:R-:W3:Y:S02]  /*9450*/  @!P0 SYNCS.PHASECHK.TRANS64 P0, [R0+URZ+0x130], R3 ;  /* 0x00013003000085a7 */ /* 0x000ee400080010ff */
[----:B---3--:R-:W-:Y:S05]  /*9460*/  @!P0 BRA `(.L_x_208) ;  /* 0xfffffffc00f08947 */ /* 0x008fea000383ffff */
[----:B------:R-:W-:Y:S05]  /*9470*/  BRA `(.L_x_209) ;  /* 0xffffffbc00547947 */ /* 0x000fea000383ffff */
.L_x_94:
[----:B-1----:R-:W-:-:S07]  /*9480*/  MOV R0, UR7 ;  /* 0x0000000700007c02 */ /* 0x002fce0008000f00 */
.L_x_210:
[----:B-1----:R1:W3:Y:S02]  /*9490*/  SYNCS.PHASECHK.TRANS64.TRYWAIT P0, [R0+URZ+0x138], R3 ;  /* 0x00013803000075a7 */ /* 0x0022e400080011ff */
[----:B---3--:R-:W-:Y:S05]  /*94a0*/  @!P0 NANOSLEEP.SYNCS 0x989680 ;  /* 0x009896800000895d */ /* 0x008fea0003900000 */
[----:B------:R-:W3:Y:S02]  /*94b0*/  @!P0 SYNCS.PHASECHK.TRANS64 P0, [R0+URZ+0x138], R3 ;  /* 0x00013803000085a7 */ /* 0x000ee400080010ff */
[----:B---3--:R-:W-:Y:S05]  /*94c0*/  @!P0 BRA `(.L_x_210) ;  /* 0xfffffffc00f08947 */ /* 0x008fea000383ffff */
[----:B------:R-:W-:Y:S05]  /*94d0*/  BRA `(.L_x_211) ;  /* 0xffffffbc00447947 */ /* 0x000fea000383ffff */
.L_x_95:
[----:B-1----:R-:W-:-:S07]  /*94e0*/  MOV R0, UR7 ;  /* 0x0000000700007c02 */ /* 0x002fce0008000f00 */
.L_x_212:
[----:B-1----:R1:W3:Y:S02]  /*94f0*/  SYNCS.PHASECHK.TRANS64.TRYWAIT P0, [R0+URZ+0x140], R3 ;  /* 0x00014003000075a7 */ /* 0x0022e400080011ff */
[----:B---3--:R-:W-:Y:S05]  /*9500*/  @!P0 NANOSLEEP.SYNCS 0x989680 ;  /* 0x009896800000895d */ /* 0x008fea0003900000 */
[----:B------:R-:W3:Y:S02]  /*9510*/  @!P0 SYNCS.PHASECHK.TRANS64 P0, [R0+URZ+0x140], R3 ;  /* 0x00014003000085a7 */ /* 0x000ee400080010ff */
[----:B---3--:R-:W-:Y:S05]  /*9520*/  @!P0 BRA `(.L_x_212) ;  /* 0xfffffffc00f08947 */ /* 0x008fea000383ffff */
[----:B------:R-:W-:Y:S05]  /*9530*/  BRA `(.L_x_213) ;  /* 0xffffffbc00347947 */ /* 0x000fea000383ffff */
.L_x_97:
[----:B--2---:R2:W4:Y:S02]  /*9540*/  SYNCS.PHASECHK.TRANS64.TRYWAIT P0, [R0+URZ+0x160], R3 ;  /* 0x00016003000075a7 */ /* 0x00452400080011ff */
[----:B----4-:R-:W-:Y:S05]  /*9550*/  @!P0 NANOSLEEP.SYNCS 0x989680 ;  /* 0x009896800000895d */ /* 0x010fea0003900000 */
[----:B------:R-:W4:Y:S02]  /*9560*/  @!P0 SYNCS.PHASECHK.TRANS64 P0, [R0+URZ+0x160], R3 ;  /* 0x00016003000085a7 */ /* 0x000f2400080010ff */
[----:B----4-:R-:W-:Y:S05]  /*9570*/  @!P0 BRA `(.L_x_97) ;  /* 0xfffffffc00f08947 */ /* 0x010fea000383ffff */
[----:B------:R-:W-:Y:S05]  /*9580*/  BRA `(.L_x_214) ;  /* 0xffffffc000087947 */ /* 0x000fea000383ffff */
.L_x_108:
[----:B-1----:R-:W-:Y:S04]  /*9590*/  MOV R2, UR48 ;  /* 0x0000003000027c02 */ /* 0x002fe80008000f00 */
[----:B------:R1:W3:Y:S03]  /*95a0*/  SYNCS.PHASECHK.TRANS64.TRYWAIT P1, [R2+URZ+0x110], R3 ;  /* 0x00011003020075a7 */ /* 0x0002e600080211ff */
[----:B---3--:R-:W-:Y:S05]  /*95b0*/  @!P1 NANOSLEEP.SYNCS 0x989680 ;  /* 0x009896800000995d */ /* 0x008fea0003900000 */
[----:B------:R-:W3:Y:S02]  /*95c0*/  @!P1 SYNCS.PHASECHK.TRANS64 P1, [R2+URZ+0x110], R3 ;  /* 0x00011003020095a7 */ /* 0x000ee400080210ff */
[----:B---3--:R-:W-:Y:S05]  /*95d0*/  @!P1 BRA `(.L_x_108) ;  /* 0xfffffffc00ec9947 */ /* 0x008fea000383ffff */
[----:B------:R-:W-:Y:S05]  /*95e0*/  BRA `(.L_x_107) ;  /* 0xffffffcc00147947 */ /* 0x000fea000383ffff */
.L_x_110:
[----:B-1----:R1:W4:Y:S02]  /*95f0*/  SYNCS.PHASECHK.TRANS64.TRYWAIT P0, [R79+URZ+0x180], R0 ;  /* 0x000180004f0075a7 */ /* 0x00232400080011ff */
[----:B----4-:R-:W-:Y:S05]  /*9600*/  @!P0 NANOSLEEP.SYNCS 0x989680 ;  /* 0x009896800000895d */ /* 0x010fea0003900000 */
[----:B------:R-:W4:Y:S02]  /*9610*/  @!P0 SYNCS.PHASECHK.TRANS64 P0, [R79+URZ+0x180], R0 ;  /* 0x000180004f0085a7 */ /* 0x000f2400080010ff */
[----:B----4-:R-:W-:Y:S05]  /*9620*/  @!P0 BRA `(.L_x_110) ;  /* 0xfffffffc00f08947 */ /* 0x010fea000383ffff */
[----:B------:R-:W-:Y:S05]  /*9630*/  BRA `(.L_x_109) ;  /* 0xffffffcc00387947 */ /* 0x000fea000383ffff */
.L_x_119:
[----:B--2---:R2:W4:Y:S02]  /*9640*/  SYNCS.PHASECHK.TRANS64.TRYWAIT P0, [R3+URZ+0x110], R0 ;  /* 0x00011000030075a7 */ /* 0x00452400080011ff */
[----:B----4-:R-:W-:Y:S05]  /*9650*/  @!P0 NANOSLEEP.SYNCS 0x989680 ;  /* 0x009896800000895d */ /* 0x010fea0003900000 */
[----:B------:R-:W4:Y:S02]  /*9660*/  @!P0 SYNCS.PHASECHK.TRANS64 P0, [R3+URZ+0x110], R0 ;  /* 0x00011000030085a7 */ /* 0x000f2400080010ff */
[----:B----4-:R-:W-:Y:S05]  /*9670*/  @!P0 BRA `(.L_x_119) ;  /* 0xfffffffc00f08947 */ /* 0x010fea000383ffff */
[----:B------:R-:W-:Y:S05]  /*9680*/  BRA `(.L_x_118) ;  /* 0xffffffd400247947 */ /* 0x000fea000383ffff */
.L_x_127:
[----:B--2---:R2:W4:Y:S02]  /*9690*/  SYNCS.PHASECHK.TRANS64.TRYWAIT P0, [R83+URZ+0x110], R4 ;  /* 0x00011004530075a7 */ /* 0x00452400080011ff */
[----:B----4-:R-:W-:Y:S05]  /*96a0*/  @!P0 NANOSLEEP.SYNCS 0x989680 ;  /* 0x009896800000895d */ /* 0x010fea0003900000 */
[----:B------:R-:W4:Y:S02]  /*96b0*/  @!P0 SYNCS.PHASECHK.TRANS64 P0, [R83+URZ+0x110], R4 ;  /* 0x00011004530085a7 */ /* 0x000f2400080010ff */
[----:B----4-:R-:W-:Y:S05]  /*96c0*/  @!P0 BRA `(.L_x_127) ;  /* 0xfffffffc00f08947 */ /* 0x010fea000383ffff */
[----:B------:R-:W-:Y:S05]  /*96d0*/  BRA `(.L_x_126) ;  /* 0xffffffdc00307947 */ /* 0x000fea000383ffff */
.L_x_135:
[----:B--2---:R2:W4:Y:S02]  /*96e0*/  SYNCS.PHASECHK.TRANS64.TRYWAIT P0, [R88+URZ+0x110], R3 ;  /* 0x00011003580075a7 */ /* 0x00452400080011ff */
[----:B----4-:R-:W-:Y:S05]  /*96f0*/  @!P0 NANOSLEEP.SYNCS 0x989680 ;  /* 0x009896800000895d */ /* 0x010fea0003900000 */
[----:B------:R-:W4:Y:S02]  /*9700*/  @!P0 SYNCS.PHASECHK.TRANS64 P0, [R88+URZ+0x110], R3 ;  /* 0x00011003580085a7 */ /* 0x000f2400080010ff */
[----:B----4-:R-:W-:Y:S05]  /*9710*/  @!P0 BRA `(.L_x_135) ;  /* 0xfffffffc00f08947 */ /* 0x010fea000383ffff */
[----:B------:R-:W-:Y:S05]  /*9720*/  BRA `(.L_x_134) ;  /* 0xffffffe4003c7947 */ /* 0x000fea000383ffff */
        .weak           $__internal_0_$__cuda_sm10x_tcgen05_guardrail_trap_col_being_dealloced_not_returned_by_alloc
        .type           $__internal_0_$__cuda_sm10x_tcgen05_guardrail_trap_col_being_dealloced_not_returned_by_alloc,@function
        .size           $__internal_0_$__cuda_sm10x_tcgen05_guardrail_trap_col_being_dealloced_not_returned_by_alloc,($__internal_1_$__cuda_sm10x_tcgen05_guardrail_trap_phase_invalid_during_alloc - $__internal_0_$__cuda_sm10x_tcgen05_guardrail_trap_col_being_dealloced_not_returned_by_alloc)
$__internal_0_$__cuda_sm10x_tcgen05_guardrail_trap_col_being_dealloced_not_returned_by_alloc:
[----:B------:R-:W-:Y:S05]  /*9730*/  BPT.TRAP 0x1 ;  /* 0x000000040000795c */ /* 0x000fea0000300000 */
[----:B------:R-:W-:-:S04]  /*9740*/  HFMA2 R3, -RZ, RZ, 0, 0 ;  /* 0x00000000ff037431 */ /* 0x000fc800000001ff */
[----:B------:R-:W-:Y:S05]  /*9750*/  RET.REL.NODEC R2 `(_ZN7cutlass13device_kernelINS_4gemm6kernel13GemmUniversalIN4cute5tupleIJiiiiEEENS1_10collective13CollectiveMmaINS1_35MainloopSm100TmaUmmaWarpSpecializedILi17ELi2ELi4ENS5_IJNS4_1CILi1EEESB_SB_EEEEENS5_IJNSA_ILi64EEENSA_ILi128EEENSA_ILi32EEEEEENS_10bfloat16_tENS5_IJlSB_lEEESI_SJ_NS4_8TiledMMAINS4_8MMA_AtomIJNS4_20SM100_MMA_F16BF16_SSISI_SI_fLi64ELi128ELNS4_4UMMA5MajorE0ELSO_0ELNSN_7ScaleInE0ELSP_0EEEEEENS4_6LayoutISC_NS5_IJNSA_ILi0EEEST_ST_EEEEENS5_IJNS4_10UnderscoreESW_SW_EEEEENS4_13SM90_TMA_LOADENS4_14ComposedLayoutINS4_7SwizzleILi2ELi4ELi3EEENS4_18smem_ptr_flag_bitsILi16EEENSS_INS5_IJNSA_ILi8EEESG_EEENS5_IJSG_SB_EEEEEEEvNS4_8identityESZ_S19_vS1A_EENS_8epilogue10collective18CollectiveEpilogueINS1C_23Sm100TmaWarpSpecializedILi4ELi2ELi16ELb1ELb0EEEJSH_NS5_IJNSS_ISE_SB_EENSS_ISG_SB_EEEEESI_SJ_SI_SJ_NS1C_6fusion15FusionCallbacksIS1G_NS1K_17LinearCombinationISI_fSI_fLNS_15FloatRoundStyleE2EEESH_S1J_JEEENS4_5SM1004TMEM4LOAD26SM100_TMEM_LOAD_16dp256b4xESZ_S19_NS4_17SM75_U32x4_LDSM_NENS4_14SM90_TMA_STOREES19_NS4_17SM90_U32x4_STSM_NENS4_39AutoVectorizingCopyWithAssumedAlignmentILi128EEEEEEvvEEEEvNT_6ParamsE) ;  /* 0xffffff6802287950 */ /* 0x000fea0003c3ffff */
        .weak           $__internal_1_$__cuda_sm10x_tcgen05_guardrail_trap_phase_invalid_during_alloc
        .type           $__internal_1_$__cuda_sm10x_tcgen05_guardrail_trap_phase_invalid_during_alloc,@function
        .size           $__internal_1_$__cuda_sm10x_tcgen05_guardrail_trap_phase_invalid_during_alloc,($__internal_2_$__cuda_sm10x_tcgen05_guardrail_trap_unallocated_columns_being_dealloced - $__internal_1_$__cuda_sm10x_tcgen05_guardrail_trap_phase_invalid_during_alloc)
$__internal_1_$__cuda_sm10x_tcgen05_guardrail_trap_phase_invalid_during_alloc:
[----:B------:R-:W-:Y:S05]  /*9760*/  BPT.TRAP 0x1 ;  /* 0x000000040000795c */ /* 0x000fea0000300000 */
[----:B------:R-:W-:-:S04]  /*9770*/  MOV R3, 0x0 ;  /* 0x0000000000037802 */ /* 0x000fc80000000f00 */
[----:B------:R-:W-:Y:S05]  /*9780*/  RET.REL.NODEC R2 `(_ZN7cutlass13device_kernelINS_4gemm6kernel13GemmUniversalIN4cute5tupleIJiiiiEEENS1_10collective13CollectiveMmaINS1_35MainloopSm100TmaUmmaWarpSpecializedILi17ELi2ELi4ENS5_IJNS4_1CILi1EEESB_SB_EEEEENS5_IJNSA_ILi64EEENSA_ILi128EEENSA_ILi32EEEEEENS_10bfloat16_tENS5_IJlSB_lEEESI_SJ_NS4_8TiledMMAINS4_8MMA_AtomIJNS4_20SM100_MMA_F16BF16_SSISI_SI_fLi64ELi128ELNS4_4UMMA5MajorE0ELSO_0ELNSN_7ScaleInE0ELSP_0EEEEEENS4_6LayoutISC_NS5_IJNSA_ILi0EEEST_ST_EEEEENS5_IJNS4_10UnderscoreESW_SW_EEEEENS4_13SM90_TMA_LOADENS4_14ComposedLayoutINS4_7SwizzleILi2ELi4ELi3EEENS4_18smem_ptr_flag_bitsILi16EEENSS_INS5_IJNSA_ILi8EEESG_EEENS5_IJSG_SB_EEEEEEEvNS4_8identityESZ_S19_vS1A_EENS_8epilogue10collective18CollectiveEpilogueINS1C_23Sm100TmaWarpSpecializedILi4ELi2ELi16ELb1ELb0EEEJSH_NS5_IJNSS_ISE_SB_EENSS_ISG_SB_EEEEESI_SJ_SI_SJ_NS1C_6fusion15FusionCallbacksIS1G_NS1K_17LinearCombinationISI_fSI_fLNS_15FloatRoundStyleE2EEESH_S1J_JEEENS4_5SM1004TMEM4LOAD26SM100_TMEM_LOAD_16dp256b4xESZ_S19_NS4_17SM75_U32x4_LDSM_NENS4_14SM90_TMA_STOREES19_NS4_17SM90_U32x4_STSM_NENS4_39AutoVectorizingCopyWithAssumedAlignmentILi128EEEEEEvvEEEEvNT_6ParamsE) ;  /* 0xffffff68021c7950 */ /* 0x000fea0003c3ffff */
        .weak           $__internal_2_$__cuda_sm10x_tcgen05_guardrail_trap_unallocated_columns_being_dealloced
        .type           $__internal_2_$__cuda_sm10x_tcgen05_guardrail_trap_unallocated_columns_being_dealloced,@function
        .size           $__internal_2_$__cuda_sm10x_tcgen05_guardrail_trap_unallocated_columns_being_dealloced,(.L_x_216 - $__internal_2_$__cuda_sm10x_tcgen05_guardrail_trap_unallocated_columns_being_dealloced)
$__internal_2_$__cuda_sm10x_tcgen05_guardrail_trap_unallocated_columns_being_dealloced:
[----:B------:R-:W-:Y:S05]  /*9790*/  BPT.TRAP 0x1 ;  /* 0x000000040000795c */ /* 0x000fea0000300000 */
[----:B------:R-:W-:-:S04]  /*97a0*/  HFMA2 R3, -RZ, RZ, 0, 0 ;  /* 0x00000000ff037431 */ /* 0x000fc800000001ff */
[----:B------:R-:W-:Y:S05]  /*97b0*/  RET.REL.NODEC R2 `(_ZN7cutlass13device_kernelINS_4gemm6kernel13GemmUniversalIN4cute5tupleIJiiiiEEENS1_10collective13CollectiveMmaINS1_35MainloopSm100TmaUmmaWarpSpecializedILi17ELi2ELi4ENS5_IJNS4_1CILi1EEESB_SB_EEEEENS5_IJNSA_ILi64EEENSA_ILi128EEENSA_ILi32EEEEEENS_10bfloat16_tENS5_IJlSB_lEEESI_SJ_NS4_8TiledMMAINS4_8MMA_AtomIJNS4_20SM100_MMA_F16BF16_SSISI_SI_fLi64ELi128ELNS4_4UMMA5MajorE0ELSO_0ELNSN_7ScaleInE0ELSP_0EEEEEENS4_6LayoutISC_NS5_IJNSA_ILi0EEEST_ST_EEEEENS5_IJNS4_10UnderscoreESW_SW_EEEEENS4_13SM90_TMA_LOADENS4_14ComposedLayoutINS4_7SwizzleILi2ELi4ELi3EEENS4_18smem_ptr_flag_bitsILi16EEENSS_INS5_IJNSA_ILi8EEESG_EEENS5_IJSG_SB_EEEEEEEvNS4_8identityESZ_S19_vS1A_EENS_8epilogue10collective18CollectiveEpilogueINS1C_23Sm100TmaWarpSpecializedILi4ELi2ELi16ELb1ELb0EEEJSH_NS5_IJNSS_ISE_SB_EENSS_ISG_SB_EEEEESI_SJ_SI_SJ_NS1C_6fusion15FusionCallbacksIS1G_NS1K_17LinearCombinationISI_fSI_fLNS_15FloatRoundStyleE2EEESH_S1J_JEEENS4_5SM1004TMEM4LOAD26SM100_TMEM_LOAD_16dp256b4xESZ_S19_NS4_17SM75_U32x4_LDSM_NENS4_14SM90_TMA_STOREES19_NS4_17SM90_U32x4_STSM_NENS4_39AutoVectorizingCopyWithAssumedAlignmentILi128EEEEEEvvEEEEvNT_6ParamsE) ;  /* 0xffffff6802107950 */ /* 0x000fea0003c3ffff */
.L_x_215:
[----:B------:R-:W-:-:S00]  /*97c0*/  BRA `(.L_x_215) ;  /* 0xfffffffc00fc7947 */ /* 0x000fc0000383ffff */
[----:B------:R-:W-:-:S00]  /*97d0*/  NOP ;  /* 0x0000000000007918 */ /* 0x000fc00000000000 */
        /* <DEDUP_REMOVED lines=10> */
.L_x_216:


//--------------------- .nv.global.init           --------------------------
	.section	.nv.global.init,"aw",@progbits
.nv.global.init:
	.type		$str$27,@object
	.size		$str$27,($str$28 - $str$27)
$str$27:
        /*0000*/ 	.byte	0x28, 0x61, 0x64, 0x64, 0x72, 0x65, 0x73, 0x73, 0x20, 0x26, 0x20, 0x6d, 0x61, 0x73, 0x6b, 0x29
        /*0010*/ 	.byte	0x20, 0x3d, 0x3d, 0x20, 0x30, 0x00
	.type		$str$28,@object
	.size		$str$28,($str$26 - $str$28)
$str$28:
        /*0016*/ 	.byte	0x2f, 0x74, 0x6d, 0x70, 0x2f, 0x63, 0x75, 0x74, 0x6c, 0x61, 0x73, 0x73, 0x5f, 0x73, 0x77, 0x65
        /*0026*/ 	.byte	0x65, 0x70, 0x5f, 0x73, 0x72, 0x63, 0x2f, 0x69, 0x6e, 0x63, 0x6c, 0x75, 0x64, 0x65, 0x2f, 0x63
        /*0036*/ 	.byte	0x75, 0x74, 0x65, 0x2f, 0x70, 0x6f, 0x69, 0x6e, 0x74, 0x65, 0x72, 0x5f, 0x66, 0x6c, 0x61, 0x67
        /*0046*/ 	.byte	0x67, 0x65, 0x64, 0x2e, 0x68, 0x70, 0x70, 0x00
	.type		$str$26,@object
	.size		$str$26,($str$25 - $str$26)
$str$26:
        /*004e*/ 	.byte	0x2f, 0x74, 0x6d, 0x70, 0x2f, 0x63, 0x75, 0x74, 0x6c, 0x61, 0x73, 0x73, 0x5f, 0x73, 0x77, 0x65
        /*005e*/ 	.byte	0x65, 0x70, 0x5f, 0x73, 0x72, 0x63, 0x2f, 0x69, 0x6e, 0x63, 0x6c, 0x75, 0x64, 0x65, 0x2f, 0x63
        /*006e*/ 	.byte	0x75, 0x74, 0x65, 0x2f, 0x61, 0x74, 0x6f, 0x6d, 0x2f, 0x63, 0x6f, 0x70, 0x79, 0x5f, 0x74, 0x72
        /*007e*/ 	.byte	0x61, 0x69, 0x74, 0x73, 0x5f, 0x73, 0x6d, 0x31, 0x30, 0x30, 0x2e, 0x68, 0x70, 0x70, 0x00
	.type		$str$25,@object
	.size		$str$25,(__unnamed_1 - $str$25)
$str$25:
        /*008d*/ 	.byte	0x28, 0x28, 0x75, 0x69, 0x6e, 0x74, 0x33, 0x32, 0x5f, 0x74, 0x28, 0x74, 0x68, 0x72, 0x65, 0x61
        /*009d*/ 	.byte	0x64, 0x49, 0x64, 0x78, 0x2e, 0x78, 0x29, 0x20, 0x2f, 0x20, 0x33, 0x32, 0x29, 0x20, 0x25, 0x20
        /*00ad*/ 	.byte	0x34, 0x29, 0x20, 0x3d, 0x3d, 0x20, 0x28, 0x28, 0x28, 0x74, 0x6d, 0x65, 0x6d, 0x5f, 0x61, 0x64
        /*00bd*/ 	.byte	0x64, 0x72, 0x20, 0x3e, 0x3e, 0x20, 0x31, 0x36, 0x29, 0x20, 0x2f, 0x20, 0x33, 0x32, 0x29, 0x20
        /*00cd*/ 	.byte	0x25, 0x20, 0x34, 0x29, 0x00
	.type		__unnamed_1,@object
	.size		__unnamed_1,(__unnamed_2 - __unnamed_1)
__unnamed_1:
        /*00d2*/ 	.byte	0x61, 0x75, 0x74, 0x6f, 0x20, 0x63, 0x75, 0x74, 0x65, 0x3a, 0x3a, 0x61, 0x73, 0x5f, 0x70, 0x6f
        /* <DEDUP_REMOVED lines=24> */
        /*0262*/ 	.byte	0x30, 0x34, 0x38, 0x3e, 0x3e, 0x3e, 0x3e, 0x5d, 0x00
	.type		__unnamed_2,@object
	.size		__unnamed_2,(.L_2 - __unnamed_2)
__unnamed_2:
        /* <DEDUP_REMOVED lines=45> */
        /*053b*/ 	.byte	0x3e, 0x3e, 0x3e, 0x5d, 0x00
.L_2:


//--------------------- .nv.shared._ZN7cutlass13device_kernelINS_4gemm6kernel13GemmUniversalIN4cute5tupleIJiiiiEEENS1_10collective13CollectiveMmaINS1_35MainloopSm100TmaUmmaWarpSpecializedILi17ELi2ELi4ENS5_IJNS4_1CILi1EEESB_SB_EEEEENS5_IJNSA_ILi64EEENSA_ILi128EEENSA_ILi32EEEEEENS_10bfloat16_tENS5_IJlSB_lEEESI_SJ_NS4_8TiledMMAINS4_8MMA_AtomIJNS4_20SM100_MMA_F16BF16_SSISI_SI_fLi64ELi128ELNS4_4UMMA5MajorE0ELSO_0ELNSN_7ScaleInE0ELSP_0EEEEEENS4_6LayoutISC_NS5_IJNSA_ILi0EEEST_ST_EEEEENS5_IJNS4_10UnderscoreESW_SW_EEEEENS4_13SM90_TMA_LOADENS4_14ComposedLayoutINS4_7SwizzleILi2ELi4ELi3EEENS4_18smem_ptr_flag_bitsILi16EEENSS_INS5_IJNSA_ILi8EEESG_EEENS5_IJSG_SB_EEEEEEEvNS4_8identityESZ_S19_vS1A_EENS_8epilogue10collective18CollectiveEpilogueINS1C_23Sm100TmaWarpSpecializedILi4ELi2ELi16ELb1ELb0EEEJSH_NS5_IJNSS_ISE_SB_EENSS_ISG_SB_EEEEESI_SJ_SI_SJ_NS1C_6fusion15FusionCallbacksIS1G_NS1K_17LinearCombinationISI_fSI_fLNS_15FloatRoundStyleE2EEESH_S1J_JEEENS4_5SM1004TMEM4LOAD26SM100_TMEM_LOAD_16dp256b4xESZ_S19_NS4_17SM75_U32x4_LDSM_NENS4_14SM90_TMA_STOREES19_NS4_17SM90_U32x4_STSM_NENS4_39AutoVectorizingCopyWithAssumedAlignmentILi128EEEEEEvvEEEEvNT_6ParamsE --------------------------
	.section	.nv.shared._ZN7cutlass13device_kernelINS_4gemm6kernel13GemmUniversalIN4cute5tupleIJiiiiEEENS1_10collective13CollectiveMmaINS1_35MainloopSm100TmaUmmaWarpSpecializedILi17ELi2ELi4ENS5_IJNS4_1CILi1EEESB_SB_EEEEENS5_IJNSA_ILi64EEENSA_ILi128EEENSA_ILi32EEEEEENS_10bfloat16_tENS5_IJlSB_lEEESI_SJ_NS4_8TiledMMAINS4_8MMA_AtomIJNS4_20SM100_MMA_F16BF16_SSISI_SI_fLi64ELi128ELNS4_4UMMA5MajorE0ELSO_0ELNSN_7ScaleInE0ELSP_0EEEEEENS4_6LayoutISC_NS5_IJNSA_ILi0EEEST_ST_EEEEENS5_IJNS4_10UnderscoreESW_SW_EEEEENS4_13SM90_TMA_LOADENS4_14ComposedLayoutINS4_7SwizzleILi2ELi4ELi3EEENS4_18smem_ptr_flag_bitsILi16EEENSS_INS5_IJNSA_ILi8EEESG_EEENS5_IJSG_SB_EEEEEEEvNS4_8identityESZ_S19_vS1A_EENS_8epilogue10collective18CollectiveEpilogueINS1C_23Sm100TmaWarpSpecializedILi4ELi2ELi16ELb1ELb0EEEJSH_NS5_IJNSS_ISE_SB_EENSS_ISG_SB_EEEEESI_SJ_SI_SJ_NS1C_6fusion15FusionCallbacksIS1G_NS1K_17LinearCombinationISI_fSI_fLNS_15FloatRoundStyleE2EEESH_S1J_JEEENS4_5SM1004TMEM4LOAD26SM100_TMEM_LOAD_16dp256b4xESZ_S19_NS4_17SM75_U32x4_LDSM_NENS4_14SM90_TMA_STOREES19_NS4_17SM90_U32x4_STSM_NENS4_39AutoVectorizingCopyWithAssumedAlignmentILi128EEEEEEvvEEEEvNT_6ParamsE,"aw",@nobits
	.sectionflags	@""
	.align	16
	.zero		1024


//--------------------- .nv.shared.reserved.0     --------------------------
	.section	.nv.shared.reserved.0,"aw",@nobits
	.weak		__nv_reservedSMEM_offset_0_alias
	.size		__nv_reservedSMEM_offset_0_alias, 0, 64
	.other		__nv_reservedSMEM_offset_0_alias,@"STO_CUDA_RESERVED_SHARED STV_DEFAULT"
__nv_reservedSMEM_offset_0_alias:
	.zero		0
.nv.shared.reserved.0:
	.zero		64
	.weak		__nv_reservedSMEM_tcgen05_partition
	.type		__nv_reservedSMEM_tcgen05_partition,@object
	.size		__nv_reservedSMEM_tcgen05_partition,(.L_0 - __nv_reservedSMEM_tcgen05_partition)
__nv_reservedSMEM_tcgen05_partition:
	.zero		32
.L_0:


//--------------------- .nv.global                --------------------------
	.section	.nv.global,"aw",@nobits
.nv.global:
	.type		_ZN40_INTERNAL_3af4edb4_4_k_cu_3651d349_356284cute1_E,@object
	.size		_ZN40_INTERNAL_3af4edb4_4_k_cu_3651d349_356284cute1_E,(_ZN40_INTERNAL_3af4edb4_4_k_cu_3651d349_356284cuda3std3__45__cpo6cbeginE - _ZN40_INTERNAL_3af4edb4_4_k_cu_3651d349_356284cute1_E)
_ZN40_INTERNAL_3af4edb4_4_k_cu_3651d349_356284cute1_E:
	.zero		1
	.type		_ZN40_INTERNAL_3af4edb4_4_k_cu_3651d349_356284cuda3std3__45__cpo6cbeginE,@object
	.size		_ZN40_INTERNAL_3af4edb4_4_k_cu_3651d349_356284cuda3std3__45__cpo6cbeginE,(_ZN40_INTERNAL_3af4edb4_4_k_cu_3651d349_356284cuda3std3__48in_placeE - _ZN40_INTERNAL_3af4edb4_4_k_cu_3651d349_356284cuda3std3__45__cpo6cbeginE)
_ZN40_INTERNAL_3af4edb4_4_k_cu_3651d349_356284cuda3std3__45__cpo6cbeginE:
	.zero		1
	.type		_ZN40_INTERNAL_3af4edb4_4_k_cu_3651d349_356284cuda3std3__48in_placeE,@object
	.size		_ZN40_INTERNAL_3af4edb4_4_k_cu_3651d349_356284cuda3std3__48in_placeE,(_ZN40_INTERNAL_3af4edb4_4_k_cu_3651d349_356284cuda3std6ranges3__45__cpo9iter_moveE - _ZN40_INTERNAL_3af4edb4_4_k_cu_3651d349_356284cuda3std3__48in_placeE)
_ZN40_INTERNAL_3af4edb4_4_k_cu_3651d349_356284cuda3std3__48in_placeE:
	.zero		1
	.type		_ZN40_INTERNAL_3af4edb4_4_k_cu_3651d349_356284cuda3std6ranges3__45__cpo9iter_moveE,@object
	.size		_ZN40_INTERNAL_3af4edb4_4_k_cu_3651d349_356284cuda3std6ranges3__45__cpo9iter_moveE,(_ZN40_INTERNAL_3af4edb4_4_k_cu_3651d349_356284cuda3std3__45__cpo5beginE - _ZN40_INTERNAL_3af4edb4_4_k_cu_3651d349_356284cuda3std6ranges3__45__cpo9iter_moveE)
_ZN40_INTERNAL_3af4edb4_4_k_cu_3651d349_356284cuda3std6ranges3__45__cpo9iter_moveE:
	.zero		1
	.type		_ZN40_INTERNAL_3af4edb4_4_k_cu_3651d349_356284cuda3std3__45__cpo5beginE,@object
	.size		_ZN40_INTERNAL_3af4edb4_4_k_cu_3651d349_356284cuda3std3__45__cpo5beginE,(_ZN40_INTERNAL_3af4edb4_4_k_cu_3651d349_356284cuda3std3__442_GLOBAL__N__3af4edb4_4_k_cu_3651d349_356286ignoreE - _ZN40_INTERNAL_3af4edb4_4_k_cu_3651d349_356284cuda3std3__45__cpo5beginE)
_ZN40_INTERNAL_3af4edb4_4_k_cu_3651d349_356284cuda3std3__45__cpo5beginE:
	.zero		1
	.type		_ZN40_INTERNAL_3af4edb4_4_k_cu_3651d349_356284cuda3std3__442_GLOBAL__N__3af4edb4_4_k_cu_3651d349_356286ignoreE,@object
	.size		_ZN40_INTERNAL_3af4edb4_4_k_cu_3651d349_356284cuda3std3__442_GLOBAL__N__3af4edb4_4_k_cu_3651d349_356286ignoreE,(_ZN40_INTERNAL_3af4edb4_4_k_cu_3651d349_356284cute7productE - _ZN40_INTERNAL_3af4edb4_4_k_cu_3651d349_356284cuda3std3__442_GLOBAL__N__3af4edb4_4_k_cu_3651d349_356286ignoreE)
_ZN40_INTERNAL_3af4edb4_4_k_cu_3651d349_356284cuda3std3__442_GLOBAL__N__3af4edb4_4_k_cu_3651d349_356286ignoreE:
	.zero		1
	.type		_ZN40_INTERNAL_3af4edb4_4_k_cu_3651d349_356284cute7productE,@object
	.size		_ZN40_INTERNAL_3af4edb4_4_k_cu_3651d349_356284cute7productE,(_ZN40_INTERNAL_3af4edb4_4_k_cu_3651d349_356284cuda3std3__45__cpo3endE - _ZN40_INTERNAL_3af4edb4_4_k_cu_3651d349_356284cute7productE)
_ZN40_INTERNAL_3af4edb4_4_k_cu_3651d349_356284cute7productE:
	.zero		1
	.type		_ZN40_INTERNAL_3af4edb4_4_k_cu_3651d349_356284cuda3std3__45__cpo3endE,@object
	.size		_ZN40_INTERNAL_3af4edb4_4_k_cu_3651d349_356284cuda3std3__45__cpo3endE,(_ZN40_INTERNAL_3af4edb4_4_k_cu_3651d349_356284cuda3std3__419piecewise_constructE - _ZN40_INTERNAL_3af4edb4_4_k_cu_3651d349_356284cuda3std3__45__cpo3endE)
_ZN40_INTERNAL_3af4edb4_4_k_cu_3651d349_356284cuda3std3__45__cpo3endE:
	.zero		1
	.type		_ZN40_INTERNAL_3af4edb4_4_k_cu_3651d349_356284cuda3std3__419piecewise_constructE,@object
	.size		_ZN40_INTERNAL_3af4edb4_4_k_cu_3651d349_356284cuda3std3__419piecewise_constructE,(_ZN40_INTERNAL_3af4edb4_4_k_cu_3651d349_356284cuda3std3__45__cpo4cendE - _ZN40_INTERNAL_3af4edb4_4_k_cu_3651d349_356284cuda3std3__419piecewise_constructE)
_ZN40_INTERNAL_3af4edb4_4_k_cu_3651d349_356284cuda3std3__419piecewise_constructE:
	.zero		1
	.type		_ZN40_INTERNAL_3af4edb4_4_k_cu_3651d349_356284cuda3std3__45__cpo4cendE,@object
	.size		_ZN40_INTERNAL_3af4edb4_4_k_cu_3651d349_356284cuda3std3__45__cpo4cendE,(_ZN40_INTERNAL_3af4edb4_4_k_cu_3651d349_356284cuda3std6ranges3__45__cpo4swapE - _ZN40_INTERNAL_3af4edb4_4_k_cu_3651d349_356284cuda3std3__45__cpo4cendE)
_ZN40_INTERNAL_3af4edb4_4_k_cu_3651d349_356284cuda3std3__45__cpo4cendE:
	.zero		1
	.type		_ZN40_INTERNAL_3af4edb4_4_k_cu_3651d349_356284cuda3std6ranges3__45__cpo4swapE,@object
	.size		_ZN40_INTERNAL_3af4edb4_4_k_cu_3651d349_356284cuda3std6ranges3__45__cpo4swapE,(.L_10 - _ZN40_INTERNAL_3af4edb4_4_k_cu_3651d349_356284cuda3std6ranges3__45__cpo4swapE)
_ZN40_INTERNAL_3af4edb4_4_k_cu_3651d349_356284cuda3std6ranges3__45__cpo4swapE:
	.zero		1
.L_10:


//--------------------- .nv.constant0._ZN7cutlass13device_kernelINS_4gemm6kernel13GemmUniversalIN4cute5tupleIJiiiiEEENS1_10collective13CollectiveMmaINS1_35MainloopSm100TmaUmmaWarpSpecializedILi17ELi2ELi4ENS5_IJNS4_1CILi1EEESB_SB_EEEEENS5_IJNSA_ILi64EEENSA_ILi128EEENSA_ILi32EEEEEENS_10bfloat16_tENS5_IJlSB_lEEESI_SJ_NS4_8TiledMMAINS4_8MMA_AtomIJNS4_20SM100_MMA_F16BF16_SSISI_SI_fLi64ELi128ELNS4_4UMMA5MajorE0ELSO_0ELNSN_7ScaleInE0ELSP_0EEEEEENS4_6LayoutISC_NS5_IJNSA_ILi0EEEST_ST_EEEEENS5_IJNS4_10UnderscoreESW_SW_EEEEENS4_13SM90_TMA_LOADENS4_14ComposedLayoutINS4_7SwizzleILi2ELi4ELi3EEENS4_18smem_ptr_flag_bitsILi16EEENSS_INS5_IJNSA_ILi8EEESG_EEENS5_IJSG_SB_EEEEEEEvNS4_8identityESZ_S19_vS1A_EENS_8epilogue10collective18CollectiveEpilogueINS1C_23Sm100TmaWarpSpecializedILi4ELi2ELi16ELb1ELb0EEEJSH_NS5_IJNSS_ISE_SB_EENSS_ISG_SB_EEEEESI_SJ_SI_SJ_NS1C_6fusion15FusionCallbacksIS1G_NS1K_17LinearCombinationISI_fSI_fLNS_15FloatRoundStyleE2EEESH_S1J_JEEENS4_5SM1004TMEM4LOAD26SM100_TMEM_LOAD_16dp256b4xESZ_S19_NS4_17SM75_U32x4_LDSM_NENS4_14SM90_TMA_STOREES19_NS4_17SM90_U32x4_STSM_NENS4_39AutoVectorizingCopyWithAssumedAlignmentILi128EEEEEEvvEEEEvNT_6ParamsE --------------------------
	.section	.nv.constant0._ZN7cutlass13device_kernelINS_4gemm6kernel13GemmUniversalIN4cute5tupleIJiiiiEEENS1_10collective13CollectiveMmaINS1_35MainloopSm100TmaUmmaWarpSpecializedILi17ELi2ELi4ENS5_IJNS4_1CILi1EEESB_SB_EEEEENS5_IJNSA_ILi64EEENSA_ILi128EEENSA_ILi32EEEEEENS_10bfloat16_tENS5_IJlSB_lEEESI_SJ_NS4_8TiledMMAINS4_8MMA_AtomIJNS4_20SM100_MMA_F16BF16_SSISI_SI_fLi64ELi128ELNS4_4UMMA5MajorE0ELSO_0ELNSN_7ScaleInE0ELSP_0EEEEEENS4_6LayoutISC_NS5_IJNSA_ILi0EEEST_ST_EEEEENS5_IJNS4_10UnderscoreESW_SW_EEEEENS4_13SM90_TMA_LOADENS4_14ComposedLayoutINS4_7SwizzleILi2ELi4ELi3EEENS4_18smem_ptr_flag_bitsILi16EEENSS_INS5_IJNSA_ILi8EEESG_EEENS5_IJSG_SB_EEEEEEEvNS4_8identityESZ_S19_vS1A_EENS_8epilogue10collective18CollectiveEpilogueINS1C_23Sm100TmaWarpSpecializedILi4ELi2ELi16ELb1ELb0EEEJSH_NS5_IJNSS_ISE_SB_EENSS_ISG_SB_EEEEESI_SJ_SI_SJ_NS1C_6fusion15FusionCallbacksIS1G_NS1K_17LinearCombinationISI_fSI_fLNS_15FloatRoundStyleE2EEESH_S1J_JEEENS4_5SM1004TMEM4LOAD26SM100_TMEM_LOAD_16dp256b4xESZ_S19_NS4_17SM75_U32x4_LDSM_NENS4_14SM90_TMA_STOREES19_NS4_17SM90_U32x4_STSM_NENS4_39AutoVectorizingCopyWithAssumedAlignmentILi128EEEEEEvvEEEEvNT_6ParamsE,"a",@progbits
	.sectionflags	@""
	.align	4
.nv.constant0._ZN7cutlass13device_kernelINS_4gemm6kernel13GemmUniversalIN4cute5tupleIJiiiiEEENS1_10collective13CollectiveMmaINS1_35MainloopSm100TmaUmmaWarpSpecializedILi17ELi2ELi4ENS5_IJNS4_1CILi1EEESB_SB_EEEEENS5_IJNSA_ILi64EEENSA_ILi128EEENSA_ILi32EEEEEENS_10bfloat16_tENS5_IJlSB_lEEESI_SJ_NS4_8TiledMMAINS4_8MMA_AtomIJNS4_20SM100_MMA_F16BF16_SSISI_SI_fLi64ELi128ELNS4_4UMMA5MajorE0ELSO_0ELNSN_7ScaleInE0ELSP_0EEEEEENS4_6LayoutISC_NS5_IJNSA_ILi0EEEST_ST_EEEEENS5_IJNS4_10UnderscoreESW_SW_EEEEENS4_13SM90_TMA_LOADENS4_14ComposedLayoutINS4_7SwizzleILi2ELi4ELi3EEENS4_18smem_ptr_flag_bitsILi16EEENSS_INS5_IJNSA_ILi8EEESG_EEENS5_IJSG_SB_EEEEEEEvNS4_8identityESZ_S19_vS1A_EENS_8epilogue10collective18CollectiveEpilogueINS1C_23Sm100TmaWarpSpecializedILi4ELi2ELi16ELb1ELb0EEEJSH_NS5_IJNSS_ISE_SB_EENSS_ISG_SB_EEEEESI_SJ_SI_SJ_NS1C_6fusion15FusionCallbacksIS1G_NS1K_17LinearCombinationISI_fSI_fLNS_15FloatRoundStyleE2EEESH_S1J_JEEENS4_5SM1004TMEM4LOAD26SM100_TMEM_LOAD_16dp256b4xESZ_S19_NS4_17SM75_U32x4_LDSM_NENS4_14SM90_TMA_STOREES19_NS4_17SM90_U32x4_STSM_NENS4_39AutoVectorizingCopyWithAssumedAlignmentILi128EEEEEEvvEEEEvNT_6ParamsE:
	.zero		2944


//--------------------- SYMBOLS --------------------------

	.type		.nv.reservedSmem.offset0,@object
	.size		.nv.reservedSmem.offset0,0x4
	.type		.nv.reservedSmem.cap,@object
	.size		.nv.reservedSmem.cap,0x4
	.type		__assertfail,@function
